







.version 6.4
.target sm_70
.address_size 64







.extern .shared .align 4 .b8 s_data[];

.visible .entry _Z11kernel_l2wbv(

)
{
.reg .pred %p<2>;
.reg .f32 %f<2>;
.reg .b32 %r<10>;
.reg .b64 %rd<2>;


bar.sync 0;
mov.u32 %r1, %ntid.x;
mov.u32 %r2, %tid.y;
mov.u32 %r3, %tid.x;
mad.lo.s32 %r4, %r1, %r2, %r3;
neg.s32 %r5, %r1;
mov.u32 %r6, %tid.z;
mul.lo.s32 %r7, %r6, %r5;
mov.u32 %r8, %ntid.y;
mul.lo.s32 %r9, %r7, %r8;
setp.ne.s32	%p1, %r4, %r9;
@%p1 bra BB0_2;

mov.u64 %rd1, 0;
mov.f32 %f1, 0f00000000;

	st.global.f32.cg [%rd1], %f1;


BB0_2:

	membar.gl;

	ret;
}


.visible .entry _Z15kernel_l2wb_pctv(

)
{
.reg .pred %p<2>;
.reg .f32 %f<3>;
.reg .b32 %r<10>;
.reg .b64 %rd<3>;


bar.sync 0;
mov.u32 %r1, %ntid.x;
mov.u32 %r2, %tid.y;
mov.u32 %r3, %tid.x;
mad.lo.s32 %r4, %r1, %r2, %r3;
neg.s32 %r5, %r1;
mov.u32 %r6, %tid.z;
mul.lo.s32 %r7, %r6, %r5;
mov.u32 %r8, %ntid.y;
mul.lo.s32 %r9, %r7, %r8;
setp.ne.s32	%p1, %r4, %r9;
@%p1 bra BB1_2;

mov.u64 %rd1, 0;
mov.f32 %f1, 0f00000000;

	st.global.f32.cg [%rd1], %f1;


BB1_2:

	membar.gl;

	mov.u64 %rd2, 0;
mov.f32 %f2, 0f00000000;

	st.global.f32.wb [%rd2], %f2;

	
	membar.gl;

	ret;
}


.visible .entry _Z14scan_L1_kerneljPjS_(
.param .u32 _Z14scan_L1_kerneljPjS__param_0,
.param .u64 _Z14scan_L1_kerneljPjS__param_1,
.param .u64 _Z14scan_L1_kerneljPjS__param_2
)
{
.reg .pred %p<12>;
.reg .b32 %r<108>;
.reg .b64 %rd<11>;

	.shared .align 4 .b8 _ZZ14scan_L1_kerneljPjS_E6s_data[4368];

ld.param.u32 %r23, [_Z14scan_L1_kerneljPjS__param_0];
ld.param.u64 %rd5, [_Z14scan_L1_kerneljPjS__param_1];
ld.param.u64 %rd4, [_Z14scan_L1_kerneljPjS__param_2];
mov.u32 %r1, %ctaid.x;
shl.b32 %r25, %r1, 1;
mov.u32 %r2, %ntid.x;
mov.u32 %r3, %tid.x;
mad.lo.s32 %r4, %r25, %r2, %r3;
add.s32 %r5, %r4, %r2;
cvta.to.global.u64 %rd1, %rd5;
mul.wide.u32 %rd6, %r4, 4;
add.s64 %rd2, %rd1, %rd6;
mov.u32 %r102, 0;
setp.ge.u32	%p2, %r4, %r23;
mov.u32 %r101, %r102;
@%p2 bra BB2_2;

ld.global.u32 %r101, [%rd2];

BB2_2:
add.s32 %r27, %r3, 4;
shr.u32 %r28, %r3, %r27;
shr.u32 %r29, %r28, 8;
add.s32 %r30, %r29, %r3;
shl.b32 %r31, %r30, 2;
mov.u32 %r32, _ZZ14scan_L1_kerneljPjS_E6s_data;
add.s32 %r8, %r32, %r31;
st.shared.u32 [%r8], %r101;
mul.wide.u32 %rd7, %r5, 4;
add.s64 %rd3, %rd1, %rd7;
setp.ge.u32	%p3, %r5, %r23;
@%p3 bra BB2_4;

ld.global.u32 %r102, [%rd3];

BB2_4:
add.s32 %r34, %r2, %r3;
add.s32 %r35, %r34, 4;
shr.u32 %r36, %r34, %r35;
shr.u32 %r37, %r36, 8;
add.s32 %r38, %r37, %r34;
shl.b32 %r39, %r38, 2;
add.s32 %r11, %r32, %r39;
st.shared.u32 [%r11], %r102;
setp.eq.s32	%p4, %r2, 0;
mov.u32 %r105, 1;
@%p4 bra BB2_9;

shl.b32 %r12, %r3, 1;
mov.u32 %r105, 1;
mov.u32 %r103, %r2;

BB2_6:
bar.sync 0;
setp.ge.u32	%p5, %r3, %r103;
@%p5 bra BB2_8;

mul.lo.s32 %r42, %r12, %r105;
add.s32 %r43, %r42, %r105;
add.s32 %r44, %r43, -1;
add.s32 %r45, %r44, %r105;
add.s32 %r46, %r43, 3;
shr.u32 %r47, %r44, %r46;
shr.u32 %r48, %r47, 8;
add.s32 %r49, %r45, 4;
shr.u32 %r50, %r45, %r49;
shr.u32 %r51, %r50, 8;
add.s32 %r52, %r43, %r48;
shl.b32 %r53, %r52, 2;
add.s32 %r55, %r53, %r32;
add.s32 %r56, %r105, %r105;
add.s32 %r57, %r56, %r42;
add.s32 %r58, %r57, %r51;
shl.b32 %r59, %r58, 2;
add.s32 %r60, %r59, %r32;
ld.shared.u32 %r61, [%r60+-4];
ld.shared.u32 %r62, [%r55+-4];
add.s32 %r63, %r61, %r62;
st.shared.u32 [%r60+-4], %r63;

BB2_8:
shl.b32 %r105, %r105, 1;
shr.u32 %r103, %r103, 1;
setp.ne.s32	%p6, %r103, 0;
@%p6 bra BB2_6;

BB2_9:
setp.ne.s32	%p7, %r3, 0;
@%p7 bra BB2_11;

shl.b32 %r64, %r2, 1;
add.s32 %r65, %r64, -1;
add.s32 %r66, %r64, 3;
shr.u32 %r67, %r65, %r66;
shr.u32 %r68, %r67, 8;
add.s32 %r69, %r64, %r68;
shl.b32 %r70, %r69, 2;
add.s32 %r72, %r70, %r32;
ld.shared.u32 %r73, [%r72+-4];
cvta.to.global.u64 %rd8, %rd4;
mul.wide.u32 %rd9, %r1, 4;
add.s64 %rd10, %rd8, %rd9;
st.global.u32 [%rd10], %r73;
mov.u32 %r74, 0;
st.shared.u32 [%r72+-4], %r74;

BB2_11:
@%p4 bra BB2_16;

shl.b32 %r18, %r3, 1;
mov.u32 %r106, 1;

BB2_13:
shr.u32 %r105, %r105, 1;
bar.sync 0;
setp.ge.u32	%p9, %r3, %r106;
@%p9 bra BB2_15;

mul.lo.s32 %r76, %r18, %r105;
add.s32 %r77, %r76, %r105;
add.s32 %r78, %r77, -1;
add.s32 %r79, %r78, %r105;
add.s32 %r80, %r77, 3;
shr.u32 %r81, %r78, %r80;
shr.u32 %r82, %r81, 8;
add.s32 %r83, %r79, 4;
shr.u32 %r84, %r79, %r83;
shr.u32 %r85, %r84, 8;
add.s32 %r86, %r77, %r82;
shl.b32 %r87, %r86, 2;
add.s32 %r89, %r87, %r32;
ld.shared.u32 %r90, [%r89+-4];
add.s32 %r91, %r105, %r105;
add.s32 %r92, %r91, %r76;
add.s32 %r93, %r92, %r85;
shl.b32 %r94, %r93, 2;
add.s32 %r95, %r94, %r32;
ld.shared.u32 %r96, [%r95+-4];
st.shared.u32 [%r89+-4], %r96;
ld.shared.u32 %r97, [%r95+-4];
add.s32 %r98, %r97, %r90;
st.shared.u32 [%r95+-4], %r98;

BB2_15:
shl.b32 %r106, %r106, 1;
setp.le.u32	%p10, %r106, %r2;
@%p10 bra BB2_13;

BB2_16:
setp.lt.u32	%p1, %r4, %r23;
bar.sync 0;
@!%p1 bra BB2_18;
bra.uni BB2_17;

BB2_17:
ld.shared.u32 %r99, [%r8];
st.global.u32 [%rd2], %r99;

BB2_18:
@%p3 bra BB2_20;

ld.shared.u32 %r100, [%r11];
st.global.u32 [%rd3], %r100;

BB2_20:
ret;
}


.visible .entry _Z19scan_L1_kernel_nvmojPjS_(
.param .u32 _Z19scan_L1_kernel_nvmojPjS__param_0,
.param .u64 _Z19scan_L1_kernel_nvmojPjS__param_1,
.param .u64 _Z19scan_L1_kernel_nvmojPjS__param_2
)
{
.reg .pred %p<12>;
.reg .b32 %r<110>;
.reg .b64 %rd<18>;

	.shared .align 4 .b8 _ZZ19scan_L1_kernel_nvmojPjS_E6s_data[4368];

ld.param.u32 %r23, [_Z19scan_L1_kernel_nvmojPjS__param_0];
ld.param.u64 %rd6, [_Z19scan_L1_kernel_nvmojPjS__param_1];
ld.param.u64 %rd7, [_Z19scan_L1_kernel_nvmojPjS__param_2];
mov.u32 %r1, %ctaid.x;
shl.b32 %r25, %r1, 1;
mov.u32 %r2, %ntid.x;
mov.u32 %r3, %tid.x;
mad.lo.s32 %r4, %r25, %r2, %r3;
add.s32 %r5, %r4, %r2;
cvt.u64.u32	%rd1, %r4;
cvta.to.global.u64 %rd2, %rd6;
mul.wide.u32 %rd8, %r4, 4;
add.s64 %rd3, %rd2, %rd8;
mov.u32 %r104, 0;
setp.ge.u32	%p2, %r4, %r23;
mov.u32 %r103, %r104;
@%p2 bra BB3_2;

ld.global.u32 %r103, [%rd3];

BB3_2:
add.s32 %r27, %r3, 4;
shr.u32 %r28, %r3, %r27;
shr.u32 %r29, %r28, 8;
add.s32 %r30, %r29, %r3;
shl.b32 %r31, %r30, 2;
mov.u32 %r32, _ZZ19scan_L1_kernel_nvmojPjS_E6s_data;
add.s32 %r8, %r32, %r31;
st.shared.u32 [%r8], %r103;
cvt.u64.u32	%rd4, %r5;
mul.wide.u32 %rd9, %r5, 4;
add.s64 %rd5, %rd2, %rd9;
setp.ge.u32	%p3, %r5, %r23;
@%p3 bra BB3_4;

ld.global.u32 %r104, [%rd5];

BB3_4:
add.s32 %r34, %r2, %r3;
add.s32 %r35, %r34, 4;
shr.u32 %r36, %r34, %r35;
shr.u32 %r37, %r36, 8;
add.s32 %r38, %r37, %r34;
shl.b32 %r39, %r38, 2;
add.s32 %r11, %r32, %r39;
st.shared.u32 [%r11], %r104;
setp.eq.s32	%p4, %r2, 0;
mov.u32 %r107, 1;
@%p4 bra BB3_9;

shl.b32 %r12, %r3, 1;
mov.u32 %r107, 1;
mov.u32 %r105, %r2;

BB3_6:
bar.sync 0;
setp.ge.u32	%p5, %r3, %r105;
@%p5 bra BB3_8;

mul.lo.s32 %r42, %r12, %r107;
add.s32 %r43, %r42, %r107;
add.s32 %r44, %r43, -1;
add.s32 %r45, %r44, %r107;
add.s32 %r46, %r43, 3;
shr.u32 %r47, %r44, %r46;
shr.u32 %r48, %r47, 8;
add.s32 %r49, %r45, 4;
shr.u32 %r50, %r45, %r49;
shr.u32 %r51, %r50, 8;
add.s32 %r52, %r43, %r48;
shl.b32 %r53, %r52, 2;
add.s32 %r55, %r53, %r32;
add.s32 %r56, %r107, %r107;
add.s32 %r57, %r56, %r42;
add.s32 %r58, %r57, %r51;
shl.b32 %r59, %r58, 2;
add.s32 %r60, %r59, %r32;
ld.shared.u32 %r61, [%r60+-4];
ld.shared.u32 %r62, [%r55+-4];
add.s32 %r63, %r61, %r62;
st.shared.u32 [%r60+-4], %r63;

BB3_8:
shl.b32 %r107, %r107, 1;
shr.u32 %r105, %r105, 1;
setp.ne.s32	%p6, %r105, 0;
@%p6 bra BB3_6;

BB3_9:
setp.ne.s32	%p7, %r3, 0;
@%p7 bra BB3_11;

shl.b32 %r65, %r2, 1;
add.s32 %r66, %r65, -1;
add.s32 %r67, %r65, 3;
shr.u32 %r68, %r66, %r67;
shr.u32 %r69, %r68, 8;
add.s32 %r70, %r65, %r69;
shl.b32 %r71, %r70, 2;
add.s32 %r73, %r71, %r32;
ld.shared.u32 %r74, [%r73+-4];
cvta.to.global.u64 %rd11, %rd7;
mul.wide.u32 %rd12, %r1, 4;
add.s64 %rd13, %rd11, %rd12;
st.global.u32 [%rd13], %r74;
add.s64 %rd10, %rd7, %rd12;
mov.u32 %r64, 0;

	st.global.u32.cs [%rd10], %r64;

	
	membar.gl;

	st.shared.u32 [%r73+-4], %r64;

BB3_11:
@%p4 bra BB3_16;

shl.b32 %r18, %r3, 1;
mov.u32 %r108, 1;

BB3_13:
shr.u32 %r107, %r107, 1;
bar.sync 0;
setp.ge.u32	%p9, %r3, %r108;
@%p9 bra BB3_15;

mul.lo.s32 %r76, %r18, %r107;
add.s32 %r77, %r76, %r107;
add.s32 %r78, %r77, -1;
add.s32 %r79, %r78, %r107;
add.s32 %r80, %r77, 3;
shr.u32 %r81, %r78, %r80;
shr.u32 %r82, %r81, 8;
add.s32 %r83, %r79, 4;
shr.u32 %r84, %r79, %r83;
shr.u32 %r85, %r84, 8;
add.s32 %r86, %r77, %r82;
shl.b32 %r87, %r86, 2;
add.s32 %r89, %r87, %r32;
ld.shared.u32 %r90, [%r89+-4];
add.s32 %r91, %r107, %r107;
add.s32 %r92, %r91, %r76;
add.s32 %r93, %r92, %r85;
shl.b32 %r94, %r93, 2;
add.s32 %r95, %r94, %r32;
ld.shared.u32 %r96, [%r95+-4];
st.shared.u32 [%r89+-4], %r96;
ld.shared.u32 %r97, [%r95+-4];
add.s32 %r98, %r97, %r90;
st.shared.u32 [%r95+-4], %r98;

BB3_15:
shl.b32 %r108, %r108, 1;
setp.le.u32	%p10, %r108, %r2;
@%p10 bra BB3_13;

BB3_16:
setp.lt.u32	%p1, %r4, %r23;
bar.sync 0;
@!%p1 bra BB3_18;
bra.uni BB3_17;

BB3_17:
ld.shared.u32 %r100, [%r8];
st.global.u32 [%rd3], %r100;
shl.b64 %rd15, %rd1, 2;
add.s64 %rd14, %rd6, %rd15;
mov.u32 %r99, 0;

	st.global.u32.cs [%rd14], %r99;

	
	membar.gl;


BB3_18:
@%p3 bra BB3_20;

ld.shared.u32 %r102, [%r11];
st.global.u32 [%rd5], %r102;
shl.b64 %rd17, %rd4, 2;
add.s64 %rd16, %rd6, %rd17;
mov.u32 %r101, 0;

	st.global.u32.cs [%rd16], %r101;

	
	membar.gl;


BB3_20:
ret;
}


.visible .entry _Z19scan_L1_kernel_nvmujPjS_(
.param .u32 _Z19scan_L1_kernel_nvmujPjS__param_0,
.param .u64 _Z19scan_L1_kernel_nvmujPjS__param_1,
.param .u64 _Z19scan_L1_kernel_nvmujPjS__param_2
)
{
.reg .pred %p<12>;
.reg .f32 %f<3>;
.reg .b32 %r<110>;
.reg .b64 %rd<20>;

	.shared .align 4 .b8 _ZZ19scan_L1_kernel_nvmujPjS_E6s_data[4368];

ld.param.u32 %r23, [_Z19scan_L1_kernel_nvmujPjS__param_0];
ld.param.u64 %rd6, [_Z19scan_L1_kernel_nvmujPjS__param_1];
ld.param.u64 %rd7, [_Z19scan_L1_kernel_nvmujPjS__param_2];
mov.u32 %r1, %ctaid.x;
shl.b32 %r25, %r1, 1;
mov.u32 %r2, %ntid.x;
mov.u32 %r3, %tid.x;
mad.lo.s32 %r4, %r25, %r2, %r3;
add.s32 %r5, %r4, %r2;
cvt.u64.u32	%rd1, %r4;
cvta.to.global.u64 %rd2, %rd6;
mul.wide.u32 %rd8, %r4, 4;
add.s64 %rd3, %rd2, %rd8;
mov.u32 %r104, 0;
setp.ge.u32	%p2, %r4, %r23;
mov.u32 %r103, %r104;
@%p2 bra BB4_2;

ld.global.u32 %r103, [%rd3];

BB4_2:
add.s32 %r27, %r3, 4;
shr.u32 %r28, %r3, %r27;
shr.u32 %r29, %r28, 8;
add.s32 %r30, %r29, %r3;
shl.b32 %r31, %r30, 2;
mov.u32 %r32, _ZZ19scan_L1_kernel_nvmujPjS_E6s_data;
add.s32 %r8, %r32, %r31;
st.shared.u32 [%r8], %r103;
cvt.u64.u32	%rd4, %r5;
mul.wide.u32 %rd9, %r5, 4;
add.s64 %rd5, %rd2, %rd9;
setp.ge.u32	%p3, %r5, %r23;
@%p3 bra BB4_4;

ld.global.u32 %r104, [%rd5];

BB4_4:
add.s32 %r34, %r2, %r3;
add.s32 %r35, %r34, 4;
shr.u32 %r36, %r34, %r35;
shr.u32 %r37, %r36, 8;
add.s32 %r38, %r37, %r34;
shl.b32 %r39, %r38, 2;
add.s32 %r11, %r32, %r39;
st.shared.u32 [%r11], %r104;
setp.eq.s32	%p4, %r2, 0;
mov.u32 %r107, 1;
@%p4 bra BB4_9;

shl.b32 %r12, %r3, 1;
mov.u32 %r107, 1;
mov.u32 %r105, %r2;

BB4_6:
bar.sync 0;
setp.ge.u32	%p5, %r3, %r105;
@%p5 bra BB4_8;

mul.lo.s32 %r42, %r12, %r107;
add.s32 %r43, %r42, %r107;
add.s32 %r44, %r43, -1;
add.s32 %r45, %r44, %r107;
add.s32 %r46, %r43, 3;
shr.u32 %r47, %r44, %r46;
shr.u32 %r48, %r47, 8;
add.s32 %r49, %r45, 4;
shr.u32 %r50, %r45, %r49;
shr.u32 %r51, %r50, 8;
add.s32 %r52, %r43, %r48;
shl.b32 %r53, %r52, 2;
add.s32 %r55, %r53, %r32;
add.s32 %r56, %r107, %r107;
add.s32 %r57, %r56, %r42;
add.s32 %r58, %r57, %r51;
shl.b32 %r59, %r58, 2;
add.s32 %r60, %r59, %r32;
ld.shared.u32 %r61, [%r60+-4];
ld.shared.u32 %r62, [%r55+-4];
add.s32 %r63, %r61, %r62;
st.shared.u32 [%r60+-4], %r63;

BB4_8:
shl.b32 %r107, %r107, 1;
shr.u32 %r105, %r105, 1;
setp.ne.s32	%p6, %r105, 0;
@%p6 bra BB4_6;

BB4_9:
setp.ne.s32	%p7, %r3, 0;
@%p7 bra BB4_11;

shl.b32 %r65, %r2, 1;
add.s32 %r66, %r65, -1;
add.s32 %r67, %r65, 3;
shr.u32 %r68, %r66, %r67;
shr.u32 %r69, %r68, 8;
add.s32 %r70, %r65, %r69;
shl.b32 %r71, %r70, 2;
add.s32 %r73, %r71, %r32;
ld.shared.u32 %r74, [%r73+-4];
cvta.to.global.u64 %rd11, %rd7;
mul.wide.u32 %rd12, %r1, 4;
add.s64 %rd13, %rd11, %rd12;
st.global.u32 [%rd13], %r74;
add.s64 %rd10, %rd7, %rd12;
mov.u32 %r64, 0;

	st.global.u32.cs [%rd10], %r64;

	
	membar.gl;

	st.shared.u32 [%r73+-4], %r64;

BB4_11:
@%p4 bra BB4_16;

shl.b32 %r18, %r3, 1;
mov.u32 %r108, 1;

BB4_13:
shr.u32 %r107, %r107, 1;
bar.sync 0;
setp.ge.u32	%p9, %r3, %r108;
@%p9 bra BB4_15;

mul.lo.s32 %r76, %r18, %r107;
add.s32 %r77, %r76, %r107;
add.s32 %r78, %r77, -1;
add.s32 %r79, %r78, %r107;
add.s32 %r80, %r77, 3;
shr.u32 %r81, %r78, %r80;
shr.u32 %r82, %r81, 8;
add.s32 %r83, %r79, 4;
shr.u32 %r84, %r79, %r83;
shr.u32 %r85, %r84, 8;
add.s32 %r86, %r77, %r82;
shl.b32 %r87, %r86, 2;
add.s32 %r89, %r87, %r32;
ld.shared.u32 %r90, [%r89+-4];
add.s32 %r91, %r107, %r107;
add.s32 %r92, %r91, %r76;
add.s32 %r93, %r92, %r85;
shl.b32 %r94, %r93, 2;
add.s32 %r95, %r94, %r32;
ld.shared.u32 %r96, [%r95+-4];
st.shared.u32 [%r89+-4], %r96;
ld.shared.u32 %r97, [%r95+-4];
add.s32 %r98, %r97, %r90;
st.shared.u32 [%r95+-4], %r98;

BB4_15:
shl.b32 %r108, %r108, 1;
setp.le.u32	%p10, %r108, %r2;
@%p10 bra BB4_13;

BB4_16:
setp.lt.u32	%p1, %r4, %r23;
bar.sync 0;
@!%p1 bra BB4_18;
bra.uni BB4_17;

BB4_17:
ld.shared.u32 %r100, [%r8];
st.global.u32 [%rd3], %r100;
shl.b64 %rd16, %rd1, 2;
add.s64 %rd14, %rd6, %rd16;
mov.u32 %r99, 0;

	st.global.u32.cs [%rd14], %r99;

	
	membar.gl;

	mov.u64 %rd15, 0;
mov.f32 %f1, 0f00000000;

	st.global.f32.wb [%rd15], %f1;

	
	membar.gl;


BB4_18:
@%p3 bra BB4_20;

ld.shared.u32 %r102, [%r11];
st.global.u32 [%rd5], %r102;
shl.b64 %rd19, %rd4, 2;
add.s64 %rd17, %rd6, %rd19;
mov.u32 %r101, 0;

	st.global.u32.cs [%rd17], %r101;

	
	membar.gl;

	mov.u64 %rd18, 0;
mov.f32 %f2, 0f00000000;

	st.global.f32.wb [%rd18], %f2;

	
	membar.gl;


BB4_20:
ret;
}


.visible .entry _Z19scan_L1_kernel_nvmbjPjS_(
.param .u32 _Z19scan_L1_kernel_nvmbjPjS__param_0,
.param .u64 _Z19scan_L1_kernel_nvmbjPjS__param_1,
.param .u64 _Z19scan_L1_kernel_nvmbjPjS__param_2
)
{
.reg .pred %p<12>;
.reg .b32 %r<172>;
.reg .b64 %rd<15>;

	.shared .align 4 .b8 _ZZ19scan_L1_kernel_nvmbjPjS_E6s_data[4368];

ld.param.u32 %r18, [_Z19scan_L1_kernel_nvmbjPjS__param_0];
ld.param.u64 %rd1, [_Z19scan_L1_kernel_nvmbjPjS__param_1];
ld.param.u64 %rd2, [_Z19scan_L1_kernel_nvmbjPjS__param_2];
mov.u32 %r20, %tid.x;
mov.u32 %r21, %ctaid.x;
shl.b32 %r22, %r21, 1;
mov.u32 %r167, %ntid.x;
mad.lo.s32 %r24, %r22, %r167, %r20;
add.s32 %r25, %r20, 4;
shr.u32 %r26, %r20, %r25;
shr.u32 %r27, %r26, 8;
add.s32 %r1, %r27, %r20;
mov.u32 %r166, 0;
setp.ge.u32	%p2, %r24, %r18;
mov.u32 %r165, %r166;
@%p2 bra BB5_2;

mov.u32 %r30, %ntid.x;
mad.lo.s32 %r32, %r22, %r30, %r20;
cvta.to.global.u64 %rd3, %rd1;
mul.wide.u32 %rd4, %r32, 4;
add.s64 %rd5, %rd3, %rd4;
ld.global.u32 %r165, [%rd5];

BB5_2:
shl.b32 %r34, %r1, 2;
mov.u32 %r35, _ZZ19scan_L1_kernel_nvmbjPjS_E6s_data;
add.s32 %r36, %r35, %r34;
st.shared.u32 [%r36], %r165;
add.s32 %r42, %r24, %r167;
setp.ge.u32	%p3, %r42, %r18;
@%p3 bra BB5_4;

mov.u32 %r45, %ntid.x;
mad.lo.s32 %r47, %r22, %r45, %r20;
add.s32 %r48, %r47, %r45;
cvta.to.global.u64 %rd6, %rd1;
mul.wide.u32 %rd7, %r48, 4;
add.s64 %rd8, %rd6, %rd7;
ld.global.u32 %r166, [%rd8];

BB5_4:
add.s32 %r52, %r167, %r20;
add.s32 %r53, %r52, 4;
shr.u32 %r54, %r52, %r53;
shr.u32 %r55, %r54, 8;
add.s32 %r56, %r55, %r52;
shl.b32 %r57, %r56, 2;
add.s32 %r59, %r35, %r57;
st.shared.u32 [%r59], %r166;
setp.eq.s32	%p4, %r167, 0;
mov.u32 %r169, 1;
@%p4 bra BB5_9;

mov.u32 %r169, 1;

BB5_6:
bar.sync 0;
setp.ge.u32	%p5, %r20, %r167;
@%p5 bra BB5_8;

mul.lo.s32 %r62, %r20, %r169;
shl.b32 %r63, %r62, 1;
add.s32 %r64, %r63, %r169;
add.s32 %r65, %r64, -1;
add.s32 %r66, %r65, %r169;
add.s32 %r67, %r64, 3;
shr.u32 %r68, %r65, %r67;
shr.u32 %r69, %r68, 8;
add.s32 %r70, %r66, 4;
shr.u32 %r71, %r66, %r70;
shr.u32 %r72, %r71, 8;
add.s32 %r73, %r64, %r69;
shl.b32 %r74, %r73, 2;
add.s32 %r76, %r74, %r35;
add.s32 %r77, %r169, %r169;
add.s32 %r78, %r77, %r63;
add.s32 %r79, %r78, %r72;
shl.b32 %r80, %r79, 2;
add.s32 %r81, %r80, %r35;
ld.shared.u32 %r82, [%r81+-4];
ld.shared.u32 %r83, [%r76+-4];
add.s32 %r84, %r82, %r83;
st.shared.u32 [%r81+-4], %r84;

BB5_8:
shl.b32 %r169, %r169, 1;
shr.u32 %r167, %r167, 1;
setp.ne.s32	%p6, %r167, 0;
@%p6 bra BB5_6;

BB5_9:
setp.ne.s32	%p7, %r20, 0;
@%p7 bra BB5_11;

mov.u32 %r87, %ntid.x;
shl.b32 %r88, %r87, 1;
add.s32 %r89, %r88, -1;
add.s32 %r90, %r88, 3;
shr.u32 %r91, %r89, %r90;
shr.u32 %r92, %r91, 8;
mul.wide.u32 %rd10, %r21, 4;
add.s64 %rd9, %rd2, %rd10;
add.s32 %r94, %r88, %r92;
shl.b32 %r95, %r94, 2;
add.s32 %r97, %r95, %r35;
ld.shared.u32 %r86, [%r97+-4];

	st.global.wt.s32 [%rd9], %r86;

	
	membar.gl;

	mov.u32 %r98, 0;
st.shared.u32 [%r97+-4], %r98;

BB5_11:
mov.u32 %r13, %ntid.x;
setp.eq.s32	%p8, %r13, 0;
@%p8 bra BB5_16;

mov.u32 %r170, 1;

BB5_13:
shr.u32 %r169, %r169, 1;
bar.sync 0;
setp.ge.u32	%p9, %r20, %r170;
@%p9 bra BB5_15;

mul.lo.s32 %r102, %r20, %r169;
shl.b32 %r103, %r102, 1;
add.s32 %r104, %r103, %r169;
add.s32 %r105, %r104, -1;
add.s32 %r106, %r105, %r169;
add.s32 %r107, %r104, 3;
shr.u32 %r108, %r105, %r107;
shr.u32 %r109, %r108, 8;
add.s32 %r110, %r106, 4;
shr.u32 %r111, %r106, %r110;
shr.u32 %r112, %r111, 8;
add.s32 %r113, %r104, %r109;
shl.b32 %r114, %r113, 2;
add.s32 %r116, %r114, %r35;
ld.shared.u32 %r117, [%r116+-4];
add.s32 %r118, %r169, %r169;
add.s32 %r119, %r118, %r103;
add.s32 %r120, %r119, %r112;
shl.b32 %r121, %r120, 2;
add.s32 %r122, %r121, %r35;
ld.shared.u32 %r123, [%r122+-4];
st.shared.u32 [%r116+-4], %r123;
ld.shared.u32 %r124, [%r122+-4];
add.s32 %r125, %r124, %r117;
st.shared.u32 [%r122+-4], %r125;

BB5_15:
shl.b32 %r170, %r170, 1;
setp.le.u32	%p10, %r170, %r13;
@%p10 bra BB5_13;

BB5_16:
mad.lo.s32 %r130, %r22, %r13, %r20;
setp.lt.u32	%p1, %r130, %r18;
bar.sync 0;
@!%p1 bra BB5_18;
bra.uni BB5_17;

BB5_17:
mul.wide.u32 %rd12, %r130, 4;
add.s64 %rd11, %rd1, %rd12;
ld.shared.u32 %r131, [%r36];

	st.global.wt.s32 [%rd11], %r131;

	
	membar.gl;


BB5_18:
add.s32 %r149, %r130, %r13;
setp.ge.u32	%p11, %r149, %r18;
@%p11 bra BB5_20;

mul.wide.u32 %rd14, %r149, 4;
add.s64 %rd13, %rd1, %rd14;
add.s32 %r157, %r13, %r20;
add.s32 %r158, %r157, 4;
shr.u32 %r159, %r157, %r158;
shr.u32 %r160, %r159, 8;
add.s32 %r161, %r160, %r157;
shl.b32 %r162, %r161, 2;
add.s32 %r164, %r35, %r162;
ld.shared.u32 %r150, [%r164];

	st.global.wt.s32 [%rd13], %r150;

	
	membar.gl;


BB5_20:
ret;
}


.visible .entry _Z18scan_inter1_kernelPjj(
.param .u64 _Z18scan_inter1_kernelPjj_param_0,
.param .u32 _Z18scan_inter1_kernelPjj_param_1
)
{
.reg .pred %p<4>;
.reg .b32 %r<77>;
.reg .b64 %rd<7>;


ld.param.u64 %rd3, [_Z18scan_inter1_kernelPjj_param_0];
ld.param.u32 %r7, [_Z18scan_inter1_kernelPjj_param_1];
cvta.to.global.u64 %rd4, %rd3;
mov.u32 %r75, %ntid.x;
mov.u32 %r8, %ctaid.x;
mov.u32 %r9, %tid.x;
mad.lo.s32 %r10, %r75, %r8, %r9;
shl.b32 %r11, %r7, 1;
mov.u32 %r76, 1;
mad.lo.s32 %r12, %r11, %r10, %r7;
add.s32 %r13, %r12, -1;
add.s32 %r14, %r13, %r7;
shl.b32 %r15, %r9, 1;
add.s32 %r16, %r15, 1;
add.s32 %r17, %r15, 4;
shr.u32 %r18, %r15, %r17;
shr.u32 %r19, %r18, 8;
add.s32 %r20, %r19, %r15;
add.s32 %r21, %r15, 5;
shr.u32 %r22, %r16, %r21;
shr.u32 %r23, %r22, 8;
mul.wide.u32 %rd5, %r13, 4;
add.s64 %rd1, %rd4, %rd5;
ld.global.u32 %r24, [%rd1];
shl.b32 %r25, %r20, 2;
mov.u32 %r26, s_data;
add.s32 %r27, %r26, %r25;
st.shared.u32 [%r27], %r24;
mul.wide.u32 %rd6, %r14, 4;
add.s64 %rd2, %rd4, %rd6;
ld.global.u32 %r28, [%rd2];
add.s32 %r29, %r15, %r23;
shl.b32 %r30, %r29, 2;
add.s32 %r31, %r30, %r26;
st.shared.u32 [%r31+4], %r28;
setp.eq.s32	%p1, %r75, 0;
@%p1 bra BB6_4;

BB6_1:
bar.sync 0;
setp.ge.u32	%p2, %r9, %r75;
@%p2 bra BB6_3;

mul.lo.s32 %r34, %r9, %r76;
shl.b32 %r35, %r34, 1;
add.s32 %r36, %r35, %r76;
add.s32 %r37, %r36, -1;
add.s32 %r38, %r37, %r76;
add.s32 %r39, %r36, 3;
shr.u32 %r40, %r37, %r39;
shr.u32 %r41, %r40, 8;
add.s32 %r42, %r38, 4;
shr.u32 %r43, %r38, %r42;
shr.u32 %r44, %r43, 8;
add.s32 %r45, %r36, %r41;
shl.b32 %r46, %r45, 2;
add.s32 %r48, %r46, %r26;
add.s32 %r49, %r76, %r76;
add.s32 %r50, %r49, %r35;
add.s32 %r51, %r50, %r44;
shl.b32 %r52, %r51, 2;
add.s32 %r53, %r52, %r26;
ld.shared.u32 %r54, [%r53+-4];
ld.shared.u32 %r55, [%r48+-4];
add.s32 %r56, %r54, %r55;
st.shared.u32 [%r53+-4], %r56;

BB6_3:
shl.b32 %r76, %r76, 1;
shr.u32 %r75, %r75, 1;
setp.ne.s32	%p3, %r75, 0;
@%p3 bra BB6_1;

BB6_4:
bar.sync 0;
ld.shared.u32 %r66, [%r27];
st.global.u32 [%rd1], %r66;
ld.shared.u32 %r74, [%r31+4];
st.global.u32 [%rd2], %r74;
ret;
}


.visible .entry _Z23scan_inter1_kernel_nvmbPjj(
.param .u64 _Z23scan_inter1_kernel_nvmbPjj_param_0,
.param .u32 _Z23scan_inter1_kernel_nvmbPjj_param_1
)
{
.reg .pred %p<4>;
.reg .b32 %r<81>;
.reg .b64 %rd<12>;


ld.param.u64 %rd2, [_Z23scan_inter1_kernel_nvmbPjj_param_0];
ld.param.u32 %r7, [_Z23scan_inter1_kernel_nvmbPjj_param_1];
cvta.to.global.u64 %rd3, %rd2;
mov.u32 %r79, %ntid.x;
mov.u32 %r9, %ctaid.x;
mov.u32 %r10, %tid.x;
mad.lo.s32 %r11, %r79, %r9, %r10;
shl.b32 %r12, %r7, 1;
mov.u32 %r80, 1;
mad.lo.s32 %r13, %r12, %r11, %r7;
add.s32 %r14, %r13, -1;
add.s32 %r15, %r14, %r7;
shl.b32 %r2, %r10, 1;
add.s32 %r16, %r2, 1;
add.s32 %r17, %r2, 4;
shr.u32 %r18, %r2, %r17;
shr.u32 %r19, %r18, 8;
add.s32 %r20, %r19, %r2;
add.s32 %r21, %r2, 5;
shr.u32 %r22, %r16, %r21;
shr.u32 %r23, %r22, 8;
mul.wide.u32 %rd4, %r14, 4;
add.s64 %rd5, %rd3, %rd4;
ld.global.u32 %r24, [%rd5];
shl.b32 %r25, %r20, 2;
mov.u32 %r26, s_data;
add.s32 %r27, %r26, %r25;
st.shared.u32 [%r27], %r24;
cvt.u64.u32	%rd1, %r15;
mul.wide.u32 %rd6, %r15, 4;
add.s64 %rd7, %rd3, %rd6;
ld.global.u32 %r28, [%rd7];
add.s32 %r29, %r2, %r23;
shl.b32 %r30, %r29, 2;
add.s32 %r31, %r30, %r26;
st.shared.u32 [%r31+4], %r28;
setp.eq.s32	%p1, %r79, 0;
@%p1 bra BB7_4;

BB7_1:
bar.sync 0;
setp.ge.u32	%p2, %r10, %r79;
@%p2 bra BB7_3;

mul.lo.s32 %r33, %r2, %r80;
add.s32 %r34, %r33, %r80;
add.s32 %r35, %r34, -1;
add.s32 %r36, %r35, %r80;
add.s32 %r37, %r34, 3;
shr.u32 %r38, %r35, %r37;
shr.u32 %r39, %r38, 8;
add.s32 %r40, %r36, 4;
shr.u32 %r41, %r36, %r40;
shr.u32 %r42, %r41, 8;
add.s32 %r43, %r34, %r39;
shl.b32 %r44, %r43, 2;
add.s32 %r46, %r44, %r26;
add.s32 %r47, %r80, %r80;
add.s32 %r48, %r47, %r33;
add.s32 %r49, %r48, %r42;
shl.b32 %r50, %r49, 2;
add.s32 %r51, %r50, %r26;
ld.shared.u32 %r52, [%r51+-4];
ld.shared.u32 %r53, [%r46+-4];
add.s32 %r54, %r52, %r53;
st.shared.u32 [%r51+-4], %r54;

BB7_3:
shl.b32 %r80, %r80, 1;
shr.u32 %r79, %r79, 1;
setp.ne.s32	%p3, %r79, 0;
@%p3 bra BB7_1;

BB7_4:
bar.sync 0;
mov.u32 %r58, %ntid.x;
mad.lo.s32 %r60, %r58, %r9, %r10;
mad.lo.s32 %r62, %r12, %r60, %r7;
add.s32 %r63, %r62, -1;
mul.wide.u32 %rd10, %r63, 4;
add.s64 %rd8, %rd2, %rd10;
ld.shared.u32 %r55, [%r27];

	st.global.wt.s32 [%rd8], %r55;

	
	membar.gl;

	ld.shared.u32 %r56, [%r31+4];
shl.b64 %rd11, %rd1, 2;
add.s64 %rd9, %rd2, %rd11;

	st.global.wt.s32 [%rd9], %r56;

	
	membar.gl;

	ret;
}


.visible .entry _Z23scan_inter1_kernel_nvmoPjj(
.param .u64 _Z23scan_inter1_kernel_nvmoPjj_param_0,
.param .u32 _Z23scan_inter1_kernel_nvmoPjj_param_1
)
{
.reg .pred %p<4>;
.reg .b32 %r<86>;
.reg .b64 %rd<13>;


ld.param.u64 %rd2, [_Z23scan_inter1_kernel_nvmoPjj_param_0];
ld.param.u32 %r6, [_Z23scan_inter1_kernel_nvmoPjj_param_1];
cvta.to.global.u64 %rd3, %rd2;
mov.u32 %r84, %ntid.x;
mov.u32 %r8, %ctaid.x;
mov.u32 %r9, %tid.x;
mad.lo.s32 %r10, %r84, %r8, %r9;
shl.b32 %r11, %r6, 1;
mov.u32 %r85, 1;
mad.lo.s32 %r12, %r11, %r10, %r6;
add.s32 %r13, %r12, -1;
add.s32 %r14, %r13, %r6;
shl.b32 %r15, %r9, 1;
add.s32 %r16, %r15, 1;
add.s32 %r17, %r15, 4;
shr.u32 %r18, %r15, %r17;
shr.u32 %r19, %r18, 8;
add.s32 %r20, %r19, %r15;
add.s32 %r21, %r15, 5;
shr.u32 %r22, %r16, %r21;
shr.u32 %r23, %r22, 8;
mul.wide.u32 %rd4, %r13, 4;
add.s64 %rd5, %rd3, %rd4;
ld.global.u32 %r24, [%rd5];
shl.b32 %r25, %r20, 2;
mov.u32 %r26, s_data;
add.s32 %r27, %r26, %r25;
st.shared.u32 [%r27], %r24;
mul.wide.u32 %rd6, %r14, 4;
add.s64 %rd1, %rd3, %rd6;
ld.global.u32 %r28, [%rd1];
add.s32 %r29, %r15, %r23;
shl.b32 %r30, %r29, 2;
add.s32 %r31, %r30, %r26;
st.shared.u32 [%r31+4], %r28;
setp.eq.s32	%p1, %r84, 0;
@%p1 bra BB8_4;

BB8_1:
bar.sync 0;
setp.ge.u32	%p2, %r9, %r84;
@%p2 bra BB8_3;

mul.lo.s32 %r34, %r9, %r85;
shl.b32 %r35, %r34, 1;
add.s32 %r36, %r35, %r85;
add.s32 %r37, %r36, -1;
add.s32 %r38, %r37, %r85;
add.s32 %r39, %r36, 3;
shr.u32 %r40, %r37, %r39;
shr.u32 %r41, %r40, 8;
add.s32 %r42, %r38, 4;
shr.u32 %r43, %r38, %r42;
shr.u32 %r44, %r43, 8;
add.s32 %r45, %r36, %r41;
shl.b32 %r46, %r45, 2;
add.s32 %r48, %r46, %r26;
add.s32 %r49, %r85, %r85;
add.s32 %r50, %r49, %r35;
add.s32 %r51, %r50, %r44;
shl.b32 %r52, %r51, 2;
add.s32 %r53, %r52, %r26;
ld.shared.u32 %r54, [%r53+-4];
ld.shared.u32 %r55, [%r48+-4];
add.s32 %r56, %r54, %r55;
st.shared.u32 [%r53+-4], %r56;

BB8_3:
shl.b32 %r85, %r85, 1;
shr.u32 %r84, %r84, 1;
setp.ne.s32	%p3, %r84, 0;
@%p3 bra BB8_1;

BB8_4:
bar.sync 0;
ld.shared.u32 %r68, [%r27];
mov.u32 %r70, %ntid.x;
mad.lo.s32 %r71, %r70, %r8, %r9;
mad.lo.s32 %r73, %r11, %r71, %r6;
add.s32 %r74, %r73, -1;
mul.wide.u32 %rd10, %r74, 4;
add.s64 %rd11, %rd3, %rd10;
st.global.u32 [%rd11], %r68;
add.s64 %rd7, %rd2, %rd10;
mov.u32 %r58, 0;

	st.global.u32.cs [%rd7], %r58;

	
	membar.gl;

	ld.shared.u32 %r82, [%r31+4];
st.global.u32 [%rd1], %r82;
add.s32 %r83, %r74, %r6;
mul.wide.u32 %rd12, %r83, 4;
add.s64 %rd8, %rd2, %rd12;

	st.global.u32.cs [%rd8], %r58;

	
	membar.gl;

	ret;
}


.visible .entry _Z23scan_inter1_kernel_nvmuPjj(
.param .u64 _Z23scan_inter1_kernel_nvmuPjj_param_0,
.param .u32 _Z23scan_inter1_kernel_nvmuPjj_param_1
)
{
.reg .pred %p<4>;
.reg .f32 %f<3>;
.reg .b32 %r<86>;
.reg .b64 %rd<15>;


ld.param.u64 %rd2, [_Z23scan_inter1_kernel_nvmuPjj_param_0];
ld.param.u32 %r6, [_Z23scan_inter1_kernel_nvmuPjj_param_1];
cvta.to.global.u64 %rd3, %rd2;
mov.u32 %r84, %ntid.x;
mov.u32 %r8, %ctaid.x;
mov.u32 %r9, %tid.x;
mad.lo.s32 %r10, %r84, %r8, %r9;
shl.b32 %r11, %r6, 1;
mov.u32 %r85, 1;
mad.lo.s32 %r12, %r11, %r10, %r6;
add.s32 %r13, %r12, -1;
add.s32 %r14, %r13, %r6;
shl.b32 %r15, %r9, 1;
add.s32 %r16, %r15, 1;
add.s32 %r17, %r15, 4;
shr.u32 %r18, %r15, %r17;
shr.u32 %r19, %r18, 8;
add.s32 %r20, %r19, %r15;
add.s32 %r21, %r15, 5;
shr.u32 %r22, %r16, %r21;
shr.u32 %r23, %r22, 8;
mul.wide.u32 %rd4, %r13, 4;
add.s64 %rd5, %rd3, %rd4;
ld.global.u32 %r24, [%rd5];
shl.b32 %r25, %r20, 2;
mov.u32 %r26, s_data;
add.s32 %r27, %r26, %r25;
st.shared.u32 [%r27], %r24;
mul.wide.u32 %rd6, %r14, 4;
add.s64 %rd1, %rd3, %rd6;
ld.global.u32 %r28, [%rd1];
add.s32 %r29, %r15, %r23;
shl.b32 %r30, %r29, 2;
add.s32 %r31, %r30, %r26;
st.shared.u32 [%r31+4], %r28;
setp.eq.s32	%p1, %r84, 0;
@%p1 bra BB9_4;

BB9_1:
bar.sync 0;
setp.ge.u32	%p2, %r9, %r84;
@%p2 bra BB9_3;

mul.lo.s32 %r34, %r9, %r85;
shl.b32 %r35, %r34, 1;
add.s32 %r36, %r35, %r85;
add.s32 %r37, %r36, -1;
add.s32 %r38, %r37, %r85;
add.s32 %r39, %r36, 3;
shr.u32 %r40, %r37, %r39;
shr.u32 %r41, %r40, 8;
add.s32 %r42, %r38, 4;
shr.u32 %r43, %r38, %r42;
shr.u32 %r44, %r43, 8;
add.s32 %r45, %r36, %r41;
shl.b32 %r46, %r45, 2;
add.s32 %r48, %r46, %r26;
add.s32 %r49, %r85, %r85;
add.s32 %r50, %r49, %r35;
add.s32 %r51, %r50, %r44;
shl.b32 %r52, %r51, 2;
add.s32 %r53, %r52, %r26;
ld.shared.u32 %r54, [%r53+-4];
ld.shared.u32 %r55, [%r48+-4];
add.s32 %r56, %r54, %r55;
st.shared.u32 [%r53+-4], %r56;

BB9_3:
shl.b32 %r85, %r85, 1;
shr.u32 %r84, %r84, 1;
setp.ne.s32	%p3, %r84, 0;
@%p3 bra BB9_1;

BB9_4:
bar.sync 0;
ld.shared.u32 %r68, [%r27];
mov.u32 %r70, %ntid.x;
mad.lo.s32 %r71, %r70, %r8, %r9;
mad.lo.s32 %r73, %r11, %r71, %r6;
add.s32 %r74, %r73, -1;
mul.wide.u32 %rd12, %r74, 4;
add.s64 %rd13, %rd3, %rd12;
st.global.u32 [%rd13], %r68;
add.s64 %rd7, %rd2, %rd12;
mov.u32 %r58, 0;

	st.global.u32.cs [%rd7], %r58;

	
	membar.gl;

	mov.u64 %rd10, 0;
mov.f32 %f2, 0f00000000;

	st.global.f32.wb [%rd10], %f2;

	
	membar.gl;

	ld.shared.u32 %r82, [%r31+4];
st.global.u32 [%rd1], %r82;
add.s32 %r83, %r74, %r6;
mul.wide.u32 %rd14, %r83, 4;
add.s64 %rd9, %rd2, %rd14;

	st.global.u32.cs [%rd9], %r58;

	
	membar.gl;

	
	st.global.f32.wb [%rd10], %f2;

	
	membar.gl;

	ret;
}


.visible .entry _Z18scan_inter2_kernelPjj(
.param .u64 _Z18scan_inter2_kernelPjj_param_0,
.param .u32 _Z18scan_inter2_kernelPjj_param_1
)
{
.reg .pred %p<4>;
.reg .b32 %r<88>;
.reg .b64 %rd<12>;


ld.param.u64 %rd1, [_Z18scan_inter2_kernelPjj_param_0];
ld.param.u32 %r6, [_Z18scan_inter2_kernelPjj_param_1];
cvta.to.global.u64 %rd2, %rd1;
mov.u32 %r7, %ntid.x;
mov.u32 %r8, %ctaid.x;
mov.u32 %r9, %tid.x;
mad.lo.s32 %r10, %r7, %r8, %r9;
shl.b32 %r11, %r6, 1;
mad.lo.s32 %r12, %r11, %r10, %r6;
add.s32 %r13, %r12, -1;
add.s32 %r14, %r13, %r6;
shl.b32 %r15, %r9, 1;
add.s32 %r16, %r15, 1;
add.s32 %r17, %r15, 4;
shr.u32 %r18, %r15, %r17;
shr.u32 %r19, %r18, 8;
add.s32 %r20, %r19, %r15;
add.s32 %r21, %r15, 5;
shr.u32 %r22, %r16, %r21;
shr.u32 %r23, %r22, 8;
mul.wide.u32 %rd3, %r13, 4;
add.s64 %rd4, %rd2, %rd3;
ld.global.u32 %r24, [%rd4];
shl.b32 %r25, %r20, 2;
mov.u32 %r26, s_data;
add.s32 %r27, %r26, %r25;
st.shared.u32 [%r27], %r24;
mul.wide.u32 %rd5, %r14, 4;
add.s64 %rd6, %rd2, %rd5;
ld.global.u32 %r28, [%rd6];
add.s32 %r29, %r15, %r23;
shl.b32 %r30, %r29, 2;
add.s32 %r31, %r30, %r26;
st.shared.u32 [%r31+4], %r28;
setp.eq.s32	%p1, %r7, 0;
@%p1 bra BB10_5;

shl.b32 %r87, %r7, 1;
mov.u32 %r86, 1;

BB10_2:
shr.u32 %r87, %r87, 1;
bar.sync 0;
setp.ge.u32	%p2, %r9, %r86;
@%p2 bra BB10_4;

mul.lo.s32 %r36, %r9, %r87;
shl.b32 %r37, %r36, 1;
add.s32 %r38, %r37, %r87;
add.s32 %r39, %r38, -1;
add.s32 %r40, %r39, %r87;
add.s32 %r41, %r38, 3;
shr.u32 %r42, %r39, %r41;
shr.u32 %r43, %r42, 8;
add.s32 %r44, %r40, 4;
shr.u32 %r45, %r40, %r44;
shr.u32 %r46, %r45, 8;
add.s32 %r47, %r38, %r43;
shl.b32 %r48, %r47, 2;
add.s32 %r50, %r48, %r26;
ld.shared.u32 %r51, [%r50+-4];
add.s32 %r52, %r87, %r87;
add.s32 %r53, %r52, %r37;
add.s32 %r54, %r53, %r46;
shl.b32 %r55, %r54, 2;
add.s32 %r56, %r55, %r26;
ld.shared.u32 %r57, [%r56+-4];
st.shared.u32 [%r50+-4], %r57;
ld.shared.u32 %r58, [%r56+-4];
add.s32 %r59, %r58, %r51;
st.shared.u32 [%r56+-4], %r59;

BB10_4:
shl.b32 %r86, %r86, 1;
setp.le.u32	%p3, %r86, %r7;
@%p3 bra BB10_2;

BB10_5:
bar.sync 0;
ld.shared.u32 %r70, [%r27];
st.global.u32 [%rd4], %r70;
ld.shared.u32 %r84, [%r31+4];
st.global.u32 [%rd6], %r84;
ret;
}


.visible .entry _Z10uniformAddjPjS_(
.param .u32 _Z10uniformAddjPjS__param_0,
.param .u64 _Z10uniformAddjPjS__param_1,
.param .u64 _Z10uniformAddjPjS__param_2
)
{
.reg .pred %p<4>;
.reg .b32 %r<16>;
.reg .b64 %rd<11>;

	.shared .align 4 .u32 _ZZ10uniformAddjPjS_E3uni;

ld.param.u32 %r5, [_Z10uniformAddjPjS__param_0];
ld.param.u64 %rd3, [_Z10uniformAddjPjS__param_1];
ld.param.u64 %rd2, [_Z10uniformAddjPjS__param_2];
cvta.to.global.u64 %rd1, %rd3;
mov.u32 %r1, %tid.x;
setp.ne.s32	%p1, %r1, 0;
@%p1 bra BB11_2;

mov.u32 %r6, %ctaid.x;
cvta.to.global.u64 %rd4, %rd2;
mul.wide.u32 %rd5, %r6, 4;
add.s64 %rd6, %rd4, %rd5;
ld.global.u32 %r7, [%rd6];
st.shared.u32 [_ZZ10uniformAddjPjS_E3uni], %r7;

BB11_2:
mov.u32 %r2, %ctaid.x;
bar.sync 0;
shl.b32 %r8, %r2, 1;
mov.u32 %r9, %ntid.x;
mad.lo.s32 %r3, %r8, %r9, %r1;
add.s32 %r4, %r3, %r9;
setp.ge.u32	%p2, %r3, %r5;
@%p2 bra BB11_4;

ld.shared.u32 %r10, [_ZZ10uniformAddjPjS_E3uni];
mul.wide.u32 %rd7, %r3, 4;
add.s64 %rd8, %rd1, %rd7;
ld.global.u32 %r11, [%rd8];
add.s32 %r12, %r11, %r10;
st.global.u32 [%rd8], %r12;

BB11_4:
setp.ge.u32	%p3, %r4, %r5;
@%p3 bra BB11_6;

ld.shared.u32 %r13, [_ZZ10uniformAddjPjS_E3uni];
mul.wide.u32 %rd9, %r4, 4;
add.s64 %rd10, %rd1, %rd9;
ld.global.u32 %r14, [%rd10];
add.s32 %r15, %r14, %r13;
st.global.u32 [%rd10], %r15;

BB11_6:
ret;
}




// ===== COMPILED SASS (sm_100) =====

	.target	sm_100

	.elftype	@"ET_EXEC"


//--------------------- .note.nv.tkinfo           --------------------------
	.section	.note.nv.tkinfo,"",@"SHT_NOTE"
	.sectionflags	@"SHF_NOTE_NV_TKINFO"
	.tkinfo
        /*0018*/ 	.word	0x00000002
        /*0030*/ 	.string	""
        /*0030*/ 	.string	"ptxas"
        /*0030*/ 	.string	"Cuda compilation tools, release 13.0, V13.0.88"
        /*0030*/ 	.string	"Build cuda_13.0.r13.0/compiler.36424714_0"
        /*0030*/ 	.string	"-arch sm_100 "



//--------------------- .note.nv.cuinfo           --------------------------
	.section	.note.nv.cuinfo,"",@"SHT_NOTE"
	.sectionflags	@"SHF_NOTE_NV_CUINFO"
        /*0018*/ 	.short	0x0002
        /*001a*/ 	.short	0x0046
        /*001c*/ 	.short	0x0082
	.zero		2


//--------------------- .nv.info                  --------------------------
	.section	.nv.info,"",@"SHT_CUDA_INFO"
	.align	4


	//----- nvinfo : EIATTR_REGCOUNT
	.align		4
        /*0000*/ 	.byte	0x04, 0x2f
        /*0002*/ 	.short	(.L_1 - .L_0)
	.align		4
.L_0:
        /*0004*/ 	.word	index@(_Z11kernel_l2wbv)
        /*0008*/ 	.word	0x00000006


	//----- nvinfo : EIATTR_FRAME_SIZE
	.align		4
.L_1:
        /*000c*/ 	.byte	0x04, 0x11
        /*000e*/ 	.short	(.L_3 - .L_2)
	.align		4
.L_2:
        /*0010*/ 	.word	index@(_Z11kernel_l2wbv)
        /*0014*/ 	.word	0x00000000


	//----- nvinfo : EIATTR_REGCOUNT
	.align		4
.L_3:
        /*0018*/ 	.byte	0x04, 0x2f
        /*001a*/ 	.short	(.L_5 - .L_4)
	.align		4
.L_4:
        /*001c*/ 	.word	index@(_Z15kernel_l2wb_pctv)
        /*0020*/ 	.word	0x00000008


	//----- nvinfo : EIATTR_FRAME_SIZE
	.align		4
.L_5:
        /*0024*/ 	.byte	0x04, 0x11
        /*0026*/ 	.short	(.L_7 - .L_6)
	.align		4
.L_6:
        /*0028*/ 	.word	index@(_Z15kernel_l2wb_pctv)
        /*002c*/ 	.word	0x00000000


	//----- nvinfo : EIATTR_REGCOUNT
	.align		4
.L_7:
        /*0030*/ 	.byte	0x04, 0x2f
        /*0032*/ 	.short	(.L_9 - .L_8)
	.align		4
.L_8:
        /*0034*/ 	.word	index@(_Z14scan_L1_kerneljPjS_)
        /*0038*/ 	.word	0x00000015


	//----- nvinfo : EIATTR_FRAME_SIZE
	.align		4
.L_9:
        /*003c*/ 	.byte	0x04, 0x11
        /*003e*/ 	.short	(.L_11 - .L_10)
	.align		4
.L_10:
        /*0040*/ 	.word	index@(_Z14scan_L1_kerneljPjS_)
        /*0044*/ 	.word	0x00000000


	//----- nvinfo : EIATTR_REGCOUNT
	.align		4
.L_11:
        /*0048*/ 	.byte	0x04, 0x2f
        /*004a*/ 	.short	(.L_13 - .L_12)
	.align		4
.L_12:
        /*004c*/ 	.word	index@(_Z19scan_L1_kernel_nvmojPjS_)
        /*0050*/ 	.word	0x00000016


	//----- nvinfo : EIATTR_FRAME_SIZE
	.align		4
.L_13:
        /*0054*/ 	.byte	0x04, 0x11
        /*0056*/ 	.short	(.L_15 - .L_14)
	.align		4
.L_14:
        /*0058*/ 	.word	index@(_Z19scan_L1_kernel_nvmojPjS_)
        /*005c*/ 	.word	0x00000000


	//----- nvinfo : EIATTR_REGCOUNT
	.align		4
.L_15:
        /*0060*/ 	.byte	0x04, 0x2f
        /*0062*/ 	.short	(.L_17 - .L_16)
	.align		4
.L_16:
        /*0064*/ 	.word	index@(_Z19scan_L1_kernel_nvmujPjS_)
        /*0068*/ 	.word	0x00000016


	//----- nvinfo : EIATTR_FRAME_SIZE
	.align		4
.L_17:
        /*006c*/ 	.byte	0x04, 0x11
        /*006e*/ 	.short	(.L_19 - .L_18)
	.align		4
.L_18:
        /*0070*/ 	.word	index@(_Z19scan_L1_kernel_nvmujPjS_)
        /*0074*/ 	.word	0x00000000


	//----- nvinfo : EIATTR_REGCOUNT
	.align		4
.L_19:
        /*0078*/ 	.byte	0x04, 0x2f
        /*007a*/ 	.short	(.L_21 - .L_20)
	.align		4
.L_20:
        /*007c*/ 	.word	index@(_Z19scan_L1_kernel_nvmbjPjS_)
        /*0080*/ 	.word	0x00000010


	//----- nvinfo : EIATTR_FRAME_SIZE
	.align		4
.L_21:
        /*0084*/ 	.byte	0x04, 0x11
        /*0086*/ 	.short	(.L_23 - .L_22)
	.align		4
.L_22:
        /*0088*/ 	.word	index@(_Z19scan_L1_kernel_nvmbjPjS_)
        /*008c*/ 	.word	0x00000000


	//----- nvinfo : EIATTR_REGCOUNT
	.align		4
.L_23:
        /*0090*/ 	.byte	0x04, 0x2f
        /*0092*/ 	.short	(.L_25 - .L_24)
	.align		4
.L_24:
        /*0094*/ 	.word	index@(_Z18scan_inter1_kernelPjj)
        /*0098*/ 	.word	0x00000010


	//----- nvinfo : EIATTR_FRAME_SIZE
	.align		4
.L_25:
        /*009c*/ 	.byte	0x04, 0x11
        /*009e*/ 	.short	(.L_27 - .L_26)
	.align		4
.L_26:
        /*00a0*/ 	.word	index@(_Z18scan_inter1_kernelPjj)
        /*00a4*/ 	.word	0x00000000


	//----- nvinfo : EIATTR_REGCOUNT
	.align		4
.L_27:
        /*00a8*/ 	.byte	0x04, 0x2f
        /*00aa*/ 	.short	(.L_29 - .L_28)
	.align		4
.L_28:
        /*00ac*/ 	.word	index@(_Z23scan_inter1_kernel_nvmbPjj)
        /*00b0*/ 	.word	0x00000013


	//----- nvinfo : EIATTR_FRAME_SIZE
	.align		4
.L_29:
        /*00b4*/ 	.byte	0x04, 0x11
        /*00b6*/ 	.short	(.L_31 - .L_30)
	.align		4
.L_30:
        /*00b8*/ 	.word	index@(_Z23scan_inter1_kernel_nvmbPjj)
        /*00bc*/ 	.word	0x00000000


	//----- nvinfo : EIATTR_REGCOUNT
	.align		4
.L_31:
        /*00c0*/ 	.byte	0x04, 0x2f
        /*00c2*/ 	.short	(.L_33 - .L_32)
	.align		4
.L_32:
        /*00c4*/ 	.word	index@(_Z23scan_inter1_kernel_nvmoPjj)
        /*00c8*/ 	.word	0x00000011


	//----- nvinfo : EIATTR_FRAME_SIZE
	.align		4
.L_33:
        /*00cc*/ 	.byte	0x04, 0x11
        /*00ce*/ 	.short	(.L_35 - .L_34)
	.align		4
.L_34:
        /*00d0*/ 	.word	index@(_Z23scan_inter1_kernel_nvmoPjj)
        /*00d4*/ 	.word	0x00000000


	//----- nvinfo : EIATTR_REGCOUNT
	.align		4
.L_35:
        /*00d8*/ 	.byte	0x04, 0x2f
        /*00da*/ 	.short	(.L_37 - .L_36)
	.align		4
.L_36:
        /*00dc*/ 	.word	index@(_Z23scan_inter1_kernel_nvmuPjj)
        /*00e0*/ 	.word	0x00000013


	//----- nvinfo : EIATTR_FRAME_SIZE
	.align		4
.L_37:
        /*00e4*/ 	.byte	0x04, 0x11
        /*00e6*/ 	.short	(.L_39 - .L_38)
	.align		4
.L_38:
        /*00e8*/ 	.word	index@(_Z23scan_inter1_kernel_nvmuPjj)
        /*00ec*/ 	.word	0x00000000


	//----- nvinfo : EIATTR_REGCOUNT
	.align		4
.L_39:
        /*00f0*/ 	.byte	0x04, 0x2f
        /*00f2*/ 	.short	(.L_41 - .L_40)
	.align		4
.L_40:
        /*00f4*/ 	.word	index@(_Z18scan_inter2_kernelPjj)
        /*00f8*/ 	.word	0x00000010


	//----- nvinfo : EIATTR_FRAME_SIZE
	.align		4
.L_41:
        /*00fc*/ 	.byte	0x04, 0x11
        /*00fe*/ 	.short	(.L_43 - .L_42)
	.align		4
.L_42:
        /*0100*/ 	.word	index@(_Z18scan_inter2_kernelPjj)
        /*0104*/ 	.word	0x00000000


	//----- nvinfo : EIATTR_REGCOUNT
	.align		4
.L_43:
        /*0108*/ 	.byte	0x04, 0x2f
        /*010a*/ 	.short	(.L_45 - .L_44)
	.align		4
.L_44:
        /*010c*/ 	.word	index@(_Z10uniformAddjPjS_)
        /*0110*/ 	.word	0x0000000c


	//----- nvinfo : EIATTR_FRAME_SIZE
	.align		4
.L_45:
        /*0114*/ 	.byte	0x04, 0x11
        /*0116*/ 	.short	(.L_47 - .L_46)
	.align		4
.L_46:
        /*0118*/ 	.word	index@(_Z10uniformAddjPjS_)
        /*011c*/ 	.word	0x00000000


	//----- nvinfo : EIATTR_MIN_STACK_SIZE
	.align		4
.L_47:
        /*0120*/ 	.byte	0x04, 0x12
        /*0122*/ 	.short	(.L_49 - .L_48)
	.align		4
.L_48:
        /*0124*/ 	.word	index@(_Z10uniformAddjPjS_)
        /*0128*/ 	.word	0x00000000


	//----- nvinfo : EIATTR_MIN_STACK_SIZE
	.align		4
.L_49:
        /*012c*/ 	.byte	0x04, 0x12
        /*012e*/ 	.short	(.L_51 - .L_50)
	.align		4
.L_50:
        /*0130*/ 	.word	index@(_Z18scan_inter2_kernelPjj)
        /*0134*/ 	.word	0x00000000


	//----- nvinfo : EIATTR_MIN_STACK_SIZE
	.align		4
.L_51:
        /*0138*/ 	.byte	0x04, 0x12
        /*013a*/ 	.short	(.L_53 - .L_52)
	.align		4
.L_52:
        /*013c*/ 	.word	index@(_Z23scan_inter1_kernel_nvmuPjj)
        /*0140*/ 	.word	0x00000000


	//----- nvinfo : EIATTR_MIN_STACK_SIZE
	.align		4
.L_53:
        /*0144*/ 	.byte	0x04, 0x12
        /*0146*/ 	.short	(.L_55 - .L_54)
	.align		4
.L_54:
        /*0148*/ 	.word	index@(_Z23scan_inter1_kernel_nvmoPjj)
        /*014c*/ 	.word	0x00000000


	//----- nvinfo : EIATTR_MIN_STACK_SIZE
	.align		4
.L_55:
        /*0150*/ 	.byte	0x04, 0x12
        /*0152*/ 	.short	(.L_57 - .L_56)
	.align		4
.L_56:
        /*0154*/ 	.word	index@(_Z23scan_inter1_kernel_nvmbPjj)
        /*0158*/ 	.word	0x00000000


	//----- nvinfo : EIATTR_MIN_STACK_SIZE
	.align		4
.L_57:
        /*015c*/ 	.byte	0x04, 0x12
        /*015e*/ 	.short	(.L_59 - .L_58)
	.align		4
.L_58:
        /*0160*/ 	.word	index@(_Z18scan_inter1_kernelPjj)
        /*0164*/ 	.word	0x00000000


	//----- nvinfo : EIATTR_MIN_STACK_SIZE
	.align		4
.L_59:
        /*0168*/ 	.byte	0x04, 0x12
        /*016a*/ 	.short	(.L_61 - .L_60)
	.align		4
.L_60:
        /*016c*/ 	.word	index@(_Z19scan_L1_kernel_nvmbjPjS_)
        /*0170*/ 	.word	0x00000000


	//----- nvinfo : EIATTR_MIN_STACK_SIZE
	.align		4
.L_61:
        /*0174*/ 	.byte	0x04, 0x12
        /*0176*/ 	.short	(.L_63 - .L_62)
	.align		4
.L_62:
        /*0178*/ 	.word	index@(_Z19scan_L1_kernel_nvmujPjS_)
        /*017c*/ 	.word	0x00000000


	//----- nvinfo : EIATTR_MIN_STACK_SIZE
	.align		4
.L_63:
        /*0180*/ 	.byte	0x04, 0x12
        /*0182*/ 	.short	(.L_65 - .L_64)
	.align		4
.L_64:
        /*0184*/ 	.word	index@(_Z19scan_L1_kernel_nvmojPjS_)
        /*0188*/ 	.word	0x00000000


	//----- nvinfo : EIATTR_MIN_STACK_SIZE
	.align		4
.L_65:
        /*018c*/ 	.byte	0x04, 0x12
        /*018e*/ 	.short	(.L_67 - .L_66)
	.align		4
.L_66:
        /*0190*/ 	.word	index@(_Z14scan_L1_kerneljPjS_)
        /*0194*/ 	.word	0x00000000


	//----- nvinfo : EIATTR_MIN_STACK_SIZE
	.align		4
.L_67:
        /*0198*/ 	.byte	0x04, 0x12
        /*019a*/ 	.short	(.L_69 - .L_68)
	.align		4
.L_68:
        /*019c*/ 	.word	index@(_Z15kernel_l2wb_pctv)
        /*01a0*/ 	.word	0x00000000


	//----- nvinfo : EIATTR_MIN_STACK_SIZE
	.align		4
.L_69:
        /*01a4*/ 	.byte	0x04, 0x12
        /*01a6*/ 	.short	(.L_71 - .L_70)
	.align		4
.L_70:
        /*01a8*/ 	.word	index@(_Z11kernel_l2wbv)
        /*01ac*/ 	.word	0x00000000
.L_71:


//--------------------- .nv.compat                --------------------------
	.section	.nv.compat,"",@"SHT_CUDA_COMPAT_INFO"
	.align	4
        /*0000*/ 	.byte	0x02, 0x09, 0x00, 0x00, 0x02, 0x02, 0x01, 0x00, 0x02, 0x05, 0x05, 0x00, 0x03, 0x07, 0x01, 0x01
        /*0010*/ 	.byte	0x02, 0x03, 0x00, 0x00, 0x02, 0x06, 0x01, 0x00, 0x04, 0x0b, 0x08, 0x00, 0x09, 0x00, 0x00, 0x00
        /*0020*/ 	.byte	0x00, 0x00, 0x00, 0x00


//--------------------- .nv.info._Z10uniformAddjPjS_ --------------------------
	.section	.nv.info._Z10uniformAddjPjS_,"",@"SHT_CUDA_INFO"
	.sectionflags	@""
	.align	4


	//----- nvinfo : EIATTR_CUDA_API_VERSION
	.align		4
        /*0000*/ 	.byte	0x04, 0x37
        /*0002*/ 	.short	(.L_73 - .L_72)
.L_72:
        /*0004*/ 	.word	0x00000082


	//----- nvinfo : EIATTR_KPARAM_INFO
	.align		4
.L_73:
        /*0008*/ 	.byte	0x04, 0x17
        /*000a*/ 	.short	(.L_75 - .L_74)
.L_74:
        /*000c*/ 	.word	0x00000000
        /*0010*/ 	.short	0x0002
        /*0012*/ 	.short	0x0010
        /*0014*/ 	.byte	0x00, 0xf0, 0x21, 0x00


	//----- nvinfo : EIATTR_KPARAM_INFO
	.align		4
.L_75:
        /*0018*/ 	.byte	0x04, 0x17
        /*001a*/ 	.short	(.L_77 - .L_76)
.L_76:
        /*001c*/ 	.word	0x00000000
        /*0020*/ 	.short	0x0001
        /*0022*/ 	.short	0x0008
        /*0024*/ 	.byte	0x00, 0xf0, 0x21, 0x00


	//----- nvinfo : EIATTR_KPARAM_INFO
	.align		4
.L_77:
        /*0028*/ 	.byte	0x04, 0x17
        /*002a*/ 	.short	(.L_79 - .L_78)
.L_78:
        /*002c*/ 	.word	0x00000000
        /*0030*/ 	.short	0x0000
        /*0032*/ 	.short	0x0000
        /*0034*/ 	.byte	0x00, 0xf0, 0x11, 0x00


	//----- nvinfo : EIATTR_SPARSE_MMA_MASK
	.align		4
.L_79:
        /*0038*/ 	.byte	0x03, 0x50
        /*003a*/ 	.short	0x0000


	//----- nvinfo : EIATTR_MAXREG_COUNT
	.align		4
        /*003c*/ 	.byte	0x03, 0x1b
        /*003e*/ 	.short	0x00ff


	//----- nvinfo : EIATTR_NUM_BARRIERS
	.align		4
        /*0040*/ 	.byte	0x02, 0x4c
        /*0042*/ 	.byte	0x01
	.zero		1


	//----- nvinfo : EIATTR_MERCURY_ISA_VERSION
	.align		4
        /*0044*/ 	.byte	0x03, 0x5f
        /*0046*/ 	.short	0x0101


	//----- nvinfo : EIATTR_VRC_CTA_INIT_COUNT
	.align		4
        /*0048*/ 	.byte	0x02, 0x4a
	.zero		1
	.zero		1


	//----- nvinfo : EIATTR_EXIT_INSTR_OFFSETS
	.align		4
        /*004c*/ 	.byte	0x04, 0x1c
        /*004e*/ 	.short	(.L_81 - .L_80)


	//   ....[0]....
.L_80:
        /*0050*/ 	.word	0x00000200


	//   ....[1]....
        /*0054*/ 	.word	0x000002a0


	//----- nvinfo : EIATTR_CRS_STACK_SIZE
	.align		4
.L_81:
        /*0058*/ 	.byte	0x04, 0x1e
        /*005a*/ 	.short	(.L_83 - .L_82)
.L_82:
        /*005c*/ 	.word	0x00000000


	//----- nvinfo : EIATTR_CBANK_PARAM_SIZE
	.align		4
.L_83:
        /*0060*/ 	.byte	0x03, 0x19
        /*0062*/ 	.short	0x0018


	//----- nvinfo : EIATTR_PARAM_CBANK
	.align		4
        /*0064*/ 	.byte	0x04, 0x0a
        /*0066*/ 	.short	(.L_85 - .L_84)
	.align		4
.L_84:
        /*0068*/ 	.word	index@(.nv.constant0._Z10uniformAddjPjS_)
        /*006c*/ 	.short	0x0380
        /*006e*/ 	.short	0x0018


	//----- nvinfo : EIATTR_SW_WAR
	.align		4
.L_85:
        /*0070*/ 	.byte	0x04, 0x36
        /*0072*/ 	.short	(.L_87 - .L_86)
.L_86:
        /*0074*/ 	.word	0x00000008
.L_87:


//--------------------- .nv.info._Z18scan_inter2_kernelPjj --------------------------
	.section	.nv.info._Z18scan_inter2_kernelPjj,"",@"SHT_CUDA_INFO"
	.sectionflags	@""
	.align	4


	//----- nvinfo : EIATTR_CUDA_API_VERSION
	.align		4
        /*0000*/ 	.byte	0x04, 0x37
        /*0002*/ 	.short	(.L_89 - .L_88)
.L_88:
        /*0004*/ 	.word	0x00000082


	//----- nvinfo : EIATTR_KPARAM_INFO
	.align		4
.L_89:
        /*0008*/ 	.byte	0x04, 0x17
        /*000a*/ 	.short	(.L_91 - .L_90)
.L_90:
        /*000c*/ 	.word	0x00000000
        /*0010*/ 	.short	0x0001
        /*0012*/ 	.short	0x0008
        /*0014*/ 	.byte	0x00, 0xf0, 0x11, 0x00


	//----- nvinfo : EIATTR_KPARAM_INFO
	.align		4
.L_91:
        /*0018*/ 	.byte	0x04, 0x17
        /*001a*/ 	.short	(.L_93 - .L_92)
.L_92:
        /*001c*/ 	.word	0x00000000
        /*0020*/ 	.short	0x0000
        /*0022*/ 	.short	0x0000
        /*0024*/ 	.byte	0x00, 0xf0, 0x21, 0x00


	//----- nvinfo : EIATTR_SPARSE_MMA_MASK
	.align		4
.L_93:
        /*0028*/ 	.byte	0x03, 0x50
        /*002a*/ 	.short	0x0000


	//----- nvinfo : EIATTR_MAXREG_COUNT
	.align		4
        /*002c*/ 	.byte	0x03, 0x1b
        /*002e*/ 	.short	0x00ff


	//----- nvinfo : EIATTR_NUM_BARRIERS
	.align		4
        /*0030*/ 	.byte	0x02, 0x4c
        /*0032*/ 	.byte	0x01
	.zero		1


	//----- nvinfo : EIATTR_MERCURY_ISA_VERSION
	.align		4
        /*0034*/ 	.byte	0x03, 0x5f
        /*0036*/ 	.short	0x0101


	//----- nvinfo : EIATTR_VRC_CTA_INIT_COUNT
	.align		4
        /*0038*/ 	.byte	0x02, 0x4a
	.zero		1
	.zero		1


	//----- nvinfo : EIATTR_EXIT_INSTR_OFFSETS
	.align		4
        /*003c*/ 	.byte	0x04, 0x1c
        /*003e*/ 	.short	(.L_95 - .L_94)


	//   ....[0]....
.L_94:
        /*0040*/ 	.word	0x00000450


	//----- nvinfo : EIATTR_CRS_STACK_SIZE
	.align		4
.L_95:
        /*0044*/ 	.byte	0x04, 0x1e
        /*0046*/ 	.short	(.L_97 - .L_96)
.L_96:
        /*0048*/ 	.word	0x00000000


	//----- nvinfo : EIATTR_CBANK_PARAM_SIZE
	.align		4
.L_97:
        /*004c*/ 	.byte	0x03, 0x19
        /*004e*/ 	.short	0x000c


	//----- nvinfo : EIATTR_PARAM_CBANK
	.align		4
        /*0050*/ 	.byte	0x04, 0x0a
        /*0052*/ 	.short	(.L_99 - .L_98)
	.align		4
.L_98:
        /*0054*/ 	.word	index@(.nv.constant0._Z18scan_inter2_kernelPjj)
        /*0058*/ 	.short	0x0380
        /*005a*/ 	.short	0x000c


	//----- nvinfo : EIATTR_SW_WAR
	.align		4
.L_99:
        /*005c*/ 	.byte	0x04, 0x36
        /*005e*/ 	.short	(.L_101 - .L_100)
.L_100:
        /*0060*/ 	.word	0x00000008
.L_101:


//--------------------- .nv.info._Z23scan_inter1_kernel_nvmuPjj --------------------------
	.section	.nv.info._Z23scan_inter1_kernel_nvmuPjj,"",@"SHT_CUDA_INFO"
	.sectionflags	@""
	.align	4


	//----- nvinfo : EIATTR_CUDA_API_VERSION
	.align		4
        /*0000*/ 	.byte	0x04, 0x37
        /*0002*/ 	.short	(.L_103 - .L_102)
.L_102:
        /*0004*/ 	.word	0x00000082


	//----- nvinfo : EIATTR_KPARAM_INFO
	.align		4
.L_103:
        /*0008*/ 	.byte	0x04, 0x17
        /*000a*/ 	.short	(.L_105 - .L_104)
.L_104:
        /*000c*/ 	.word	0x00000000
        /*0010*/ 	.short	0x0001
        /*0012*/ 	.short	0x0008
        /*0014*/ 	.byte	0x00, 0xf0, 0x11, 0x00


	//----- nvinfo : EIATTR_KPARAM_INFO
	.align		4
.L_105:
        /*0018*/ 	.byte	0x04, 0x17
        /*001a*/ 	.short	(.L_107 - .L_106)
.L_106:
        /*001c*/ 	.word	0x00000000
        /*0020*/ 	.short	0x0000
        /*0022*/ 	.short	0x0000
        /*0024*/ 	.byte	0x00, 0xf0, 0x21, 0x00


	//----- nvinfo : EIATTR_SPARSE_MMA_MASK
	.align		4
.L_107:
        /*0028*/ 	.byte	0x03, 0x50
        /*002a*/ 	.short	0x0000


	//----- nvinfo : EIATTR_MAXREG_COUNT
	.align		4
        /*002c*/ 	.byte	0x03, 0x1b
        /*002e*/ 	.short	0x00ff


	//----- nvinfo : EIATTR_NUM_BARRIERS
	.align		4
        /*0030*/ 	.byte	0x02, 0x4c
        /*0032*/ 	.byte	0x01
	.zero		1


	//----- nvinfo : EIATTR_MERCURY_ISA_VERSION
	.align		4
        /*0034*/ 	.byte	0x03, 0x5f
        /*0036*/ 	.short	0x0101


	//----- nvinfo : EIATTR_VRC_CTA_INIT_COUNT
	.align		4
        /*0038*/ 	.byte	0x02, 0x4a
	.zero		1
	.zero		1


	//----- nvinfo : EIATTR_EXIT_INSTR_OFFSETS
	.align		4
        /*003c*/ 	.byte	0x04, 0x1c
        /*003e*/ 	.short	(.L_109 - .L_108)


	//   ....[0]....
.L_108:
        /*0040*/ 	.word	0x00000620


	//----- nvinfo : EIATTR_CRS_STACK_SIZE
	.align		4
.L_109:
        /*0044*/ 	.byte	0x04, 0x1e
        /*0046*/ 	.short	(.L_111 - .L_110)
.L_110:
        /*0048*/ 	.word	0x00000000


	//----- nvinfo : EIATTR_CBANK_PARAM_SIZE
	.align		4
.L_111:
        /*004c*/ 	.byte	0x03, 0x19
        /*004e*/ 	.short	0x000c


	//----- nvinfo : EIATTR_PARAM_CBANK
	.align		4
        /*0050*/ 	.byte	0x04, 0x0a
        /*0052*/ 	.short	(.L_113 - .L_112)
	.align		4
.L_112:
        /*0054*/ 	.word	index@(.nv.constant0._Z23scan_inter1_kernel_nvmuPjj)
        /*0058*/ 	.short	0x0380
        /*005a*/ 	.short	0x000c


	//----- nvinfo : EIATTR_SW_WAR
	.align		4
.L_113:
        /*005c*/ 	.byte	0x04, 0x36
        /*005e*/ 	.short	(.L_115 - .L_114)
.L_114:
        /*0060*/ 	.word	0x00000008
.L_115:


//--------------------- .nv.info._Z23scan_inter1_kernel_nvmoPjj --------------------------
	.section	.nv.info._Z23scan_inter1_kernel_nvmoPjj,"",@"SHT_CUDA_INFO"
	.sectionflags	@""
	.align	4


	//----- nvinfo : EIATTR_CUDA_API_VERSION
	.align		4
        /*0000*/ 	.byte	0x04, 0x37
        /*0002*/ 	.short	(.L_117 - .L_116)
.L_116:
        /*0004*/ 	.word	0x00000082


	//----- nvinfo : EIATTR_KPARAM_INFO
	.align		4
.L_117:
        /*0008*/ 	.byte	0x04, 0x17
        /*000a*/ 	.short	(.L_119 - .L_118)
.L_118:
        /*000c*/ 	.word	0x00000000
        /*0010*/ 	.short	0x0001
        /*0012*/ 	.short	0x0008
        /*0014*/ 	.byte	0x00, 0xf0, 0x11, 0x00


	//----- nvinfo : EIATTR_KPARAM_INFO
	.align		4
.L_119:
        /*0018*/ 	.byte	0x04, 0x17
        /*001a*/ 	.short	(.L_121 - .L_120)
.L_120:
        /*001c*/ 	.word	0x00000000
        /*0020*/ 	.short	0x0000
        /*0022*/ 	.short	0x0000
        /*0024*/ 	.byte	0x00, 0xf0, 0x21, 0x00


	//----- nvinfo : EIATTR_SPARSE_MMA_MASK
	.align		4
.L_121:
        /*0028*/ 	.byte	0x03, 0x50
        /*002a*/ 	.short	0x0000


	//----- nvinfo : EIATTR_MAXREG_COUNT
	.align		4
        /*002c*/ 	.byte	0x03, 0x1b
        /*002e*/ 	.short	0x00ff


	//----- nvinfo : EIATTR_NUM_BARRIERS
	.align		4
        /*0030*/ 	.byte	0x02, 0x4c
        /*0032*/ 	.byte	0x01
	.zero		1


	//----- nvinfo : EIATTR_MERCURY_ISA_VERSION
	.align		4
        /*0034*/ 	.byte	0x03, 0x5f
        /*0036*/ 	.short	0x0101


	//----- nvinfo : EIATTR_VRC_CTA_INIT_COUNT
	.align		4
        /*0038*/ 	.byte	0x02, 0x4a
	.zero		1
	.zero		1


	//----- nvinfo : EIATTR_EXIT_INSTR_OFFSETS
	.align		4
        /*003c*/ 	.byte	0x04, 0x1c
        /*003e*/ 	.short	(.L_123 - .L_122)


	//   ....[0]....
.L_122:
        /*0040*/ 	.word	0x00000560


	//----- nvinfo : EIATTR_CRS_STACK_SIZE
	.align		4
.L_123:
        /*0044*/ 	.byte	0x04, 0x1e
        /*0046*/ 	.short	(.L_125 - .L_124)
.L_124:
        /*0048*/ 	.word	0x00000000


	//----- nvinfo : EIATTR_CBANK_PARAM_SIZE
	.align		4
.L_125:
        /*004c*/ 	.byte	0x03, 0x19
        /*004e*/ 	.short	0x000c


	//----- nvinfo : EIATTR_PARAM_CBANK
	.align		4
        /*0050*/ 	.byte	0x04, 0x0a
        /*0052*/ 	.short	(.L_127 - .L_126)
	.align		4
.L_126:
        /*0054*/ 	.word	index@(.nv.constant0._Z23scan_inter1_kernel_nvmoPjj)
        /*0058*/ 	.short	0x0380
        /*005a*/ 	.short	0x000c


	//----- nvinfo : EIATTR_SW_WAR
	.align		4
.L_127:
        /*005c*/ 	.byte	0x04, 0x36
        /*005e*/ 	.short	(.L_129 - .L_128)
.L_128:
        /*0060*/ 	.word	0x00000008
.L_129:


//--------------------- .nv.info._Z23scan_inter1_kernel_nvmbPjj --------------------------
	.section	.nv.info._Z23scan_inter1_kernel_nvmbPjj,"",@"SHT_CUDA_INFO"
	.sectionflags	@""
	.align	4


	//----- nvinfo : EIATTR_CUDA_API_VERSION
	.align		4
        /*0000*/ 	.byte	0x04, 0x37
        /*0002*/ 	.short	(.L_131 - .L_130)
.L_130:
        /*0004*/ 	.word	0x00000082


	//----- nvinfo : EIATTR_KPARAM_INFO
	.align		4
.L_131:
        /*0008*/ 	.byte	0x04, 0x17
        /*000a*/ 	.short	(.L_133 - .L_132)
.L_132:
        /*000c*/ 	.word	0x00000000
        /*0010*/ 	.short	0x0001
        /*0012*/ 	.short	0x0008
        /*0014*/ 	.byte	0x00, 0xf0, 0x11, 0x00


	//----- nvinfo : EIATTR_KPARAM_INFO
	.align		4
.L_133:
        /*0018*/ 	.byte	0x04, 0x17
        /*001a*/ 	.short	(.L_135 - .L_134)
.L_134:
        /*001c*/ 	.word	0x00000000
        /*0020*/ 	.short	0x0000
        /*0022*/ 	.short	0x0000
        /*0024*/ 	.byte	0x00, 0xf0, 0x21, 0x00


	//----- nvinfo : EIATTR_SPARSE_MMA_MASK
	.align		4
.L_135:
        /*0028*/ 	.byte	0x03, 0x50
        /*002a*/ 	.short	0x0000


	//----- nvinfo : EIATTR_MAXREG_COUNT
	.align		4
        /*002c*/ 	.byte	0x03, 0x1b
        /*002e*/ 	.short	0x00ff


	//----- nvinfo : EIATTR_NUM_BARRIERS
	.align		4
        /*0030*/ 	.byte	0x02, 0x4c
        /*0032*/ 	.byte	0x01
	.zero		1


	//----- nvinfo : EIATTR_MERCURY_ISA_VERSION
	.align		4
        /*0034*/ 	.byte	0x03, 0x5f
        /*0036*/ 	.short	0x0101


	//----- nvinfo : EIATTR_VRC_CTA_INIT_COUNT
	.align		4
        /*0038*/ 	.byte	0x02, 0x4a
	.zero		1
	.zero		1


	//----- nvinfo : EIATTR_EXIT_INSTR_OFFSETS
	.align		4
        /*003c*/ 	.byte	0x04, 0x1c
        /*003e*/ 	.short	(.L_137 - .L_136)


	//   ....[0]....
.L_136:
        /*0040*/ 	.word	0x00000540


	//----- nvinfo : EIATTR_CRS_STACK_SIZE
	.align		4
.L_137:
        /*0044*/ 	.byte	0x04, 0x1e
        /*0046*/ 	.short	(.L_139 - .L_138)
.L_138:
        /*0048*/ 	.word	0x00000000


	//----- nvinfo : EIATTR_CBANK_PARAM_SIZE
	.align		4
.L_139:
        /*004c*/ 	.byte	0x03, 0x19
        /*004e*/ 	.short	0x000c


	//----- nvinfo : EIATTR_PARAM_CBANK
	.align		4
        /*0050*/ 	.byte	0x04, 0x0a
        /*0052*/ 	.short	(.L_141 - .L_140)
	.align		4
.L_140:
        /*0054*/ 	.word	index@(.nv.constant0._Z23scan_inter1_kernel_nvmbPjj)
        /*0058*/ 	.short	0x0380
        /*005a*/ 	.short	0x000c


	//----- nvinfo : EIATTR_SW_WAR
	.align		4
.L_141:
        /*005c*/ 	.byte	0x04, 0x36
        /*005e*/ 	.short	(.L_143 - .L_142)
.L_142:
        /*0060*/ 	.word	0x00000008
.L_143:


//--------------------- .nv.info._Z18scan_inter1_kernelPjj --------------------------
	.section	.nv.info._Z18scan_inter1_kernelPjj,"",@"SHT_CUDA_INFO"
	.sectionflags	@""
	.align	4


	//----- nvinfo : EIATTR_CUDA_API_VERSION
	.align		4
        /*0000*/ 	.byte	0x04, 0x37
        /*0002*/ 	.short	(.L_145 - .L_144)
.L_144:
        /*0004*/ 	.word	0x00000082


	//----- nvinfo : EIATTR_KPARAM_INFO
	.align		4
.L_145:
        /*0008*/ 	.byte	0x04, 0x17
        /*000a*/ 	.short	(.L_147 - .L_146)
.L_146:
        /*000c*/ 	.word	0x00000000
        /*0010*/ 	.short	0x0001
        /*0012*/ 	.short	0x0008
        /*0014*/ 	.byte	0x00, 0xf0, 0x11, 0x00


	//----- nvinfo : EIATTR_KPARAM_INFO
	.align		4
.L_147:
        /*0018*/ 	.byte	0x04, 0x17
        /*001a*/ 	.short	(.L_149 - .L_148)
.L_148:
        /*001c*/ 	.word	0x00000000
        /*0020*/ 	.short	0x0000
        /*0022*/ 	.short	0x0000
        /*0024*/ 	.byte	0x00, 0xf0, 0x21, 0x00


	//----- nvinfo : EIATTR_SPARSE_MMA_MASK
	.align		4
.L_149:
        /*0028*/ 	.byte	0x03, 0x50
        /*002a*/ 	.short	0x0000


	//----- nvinfo : EIATTR_MAXREG_COUNT
	.align		4
        /*002c*/ 	.byte	0x03, 0x1b
        /*002e*/ 	.short	0x00ff


	//----- nvinfo : EIATTR_NUM_BARRIERS
	.align		4
        /*0030*/ 	.byte	0x02, 0x4c
        /*0032*/ 	.byte	0x01
	.zero		1


	//----- nvinfo : EIATTR_MERCURY_ISA_VERSION
	.align		4
        /*0034*/ 	.byte	0x03, 0x5f
        /*0036*/ 	.short	0x0101


	//----- nvinfo : EIATTR_VRC_CTA_INIT_COUNT
	.align		4
        /*0038*/ 	.byte	0x02, 0x4a
	.zero		1
	.zero		1


	//----- nvinfo : EIATTR_EXIT_INSTR_OFFSETS
	.align		4
        /*003c*/ 	.byte	0x04, 0x1c
        /*003e*/ 	.short	(.L_151 - .L_150)


	//   ....[0]....
.L_150:
        /*0040*/ 	.word	0x00000430


	//----- nvinfo : EIATTR_CRS_STACK_SIZE
	.align		4
.L_151:
        /*0044*/ 	.byte	0x04, 0x1e
        /*0046*/ 	.short	(.L_153 - .L_152)
.L_152:
        /*0048*/ 	.word	0x00000000


	//----- nvinfo : EIATTR_CBANK_PARAM_SIZE
	.align		4
.L_153:
        /*004c*/ 	.byte	0x03, 0x19
        /*004e*/ 	.short	0x000c


	//----- nvinfo : EIATTR_PARAM_CBANK
	.align		4
        /*0050*/ 	.byte	0x04, 0x0a
        /*0052*/ 	.short	(.L_155 - .L_154)
	.align		4
.L_154:
        /*0054*/ 	.word	index@(.nv.constant0._Z18scan_inter1_kernelPjj)
        /*0058*/ 	.short	0x0380
        /*005a*/ 	.short	0x000c


	//----- nvinfo : EIATTR_SW_WAR
	.align		4
.L_155:
        /*005c*/ 	.byte	0x04, 0x36
        /*005e*/ 	.short	(.L_157 - .L_156)
.L_156:
        /*0060*/ 	.word	0x00000008
.L_157:


//--------------------- .nv.info._Z19scan_L1_kernel_nvmbjPjS_ --------------------------
	.section	.nv.info._Z19scan_L1_kernel_nvmbjPjS_,"",@"SHT_CUDA_INFO"
	.sectionflags	@""
	.align	4


	//----- nvinfo : EIATTR_CUDA_API_VERSION
	.align		4
        /*0000*/ 	.byte	0x04, 0x37
        /*0002*/ 	.short	(.L_159 - .L_158)
.L_158:
        /*0004*/ 	.word	0x00000082


	//----- nvinfo : EIATTR_KPARAM_INFO
	.align		4
.L_159:
        /*0008*/ 	.byte	0x04, 0x17
        /*000a*/ 	.short	(.L_161 - .L_160)
.L_160:
        /*000c*/ 	.word	0x00000000
        /*0010*/ 	.short	0x0002
        /*0012*/ 	.short	0x0010
        /*0014*/ 	.byte	0x00, 0xf0, 0x21, 0x00


	//----- nvinfo : EIATTR_KPARAM_INFO
	.align		4
.L_161:
        /*0018*/ 	.byte	0x04, 0x17
        /*001a*/ 	.short	(.L_163 - .L_162)
.L_162:
        /*001c*/ 	.word	0x00000000
        /*0020*/ 	.short	0x0001
        /*0022*/ 	.short	0x0008
        /*0024*/ 	.byte	0x00, 0xf0, 0x21, 0x00


	//----- nvinfo : EIATTR_KPARAM_INFO
	.align		4
.L_163:
        /*0028*/ 	.byte	0x04, 0x17
        /*002a*/ 	.short	(.L_165 - .L_164)
.L_164:
        /*002c*/ 	.word	0x00000000
        /*0030*/ 	.short	0x0000
        /*0032*/ 	.short	0x0000
        /*0034*/ 	.byte	0x00, 0xf0, 0x11, 0x00


	//----- nvinfo : EIATTR_SPARSE_MMA_MASK
	.align		4
.L_165:
        /*0038*/ 	.byte	0x03, 0x50
        /*003a*/ 	.short	0x0000


	//----- nvinfo : EIATTR_MAXREG_COUNT
	.align		4
        /*003c*/ 	.byte	0x03, 0x1b
        /*003e*/ 	.short	0x00ff


	//----- nvinfo : EIATTR_NUM_BARRIERS
	.align		4
        /*0040*/ 	.byte	0x02, 0x4c
        /*0042*/ 	.byte	0x01
	.zero		1


	//----- nvinfo : EIATTR_MERCURY_ISA_VERSION
	.align		4
        /*0044*/ 	.byte	0x03, 0x5f
        /*0046*/ 	.short	0x0101


	//----- nvinfo : EIATTR_VRC_CTA_INIT_COUNT
	.align		4
        /*0048*/ 	.byte	0x02, 0x4a
	.zero		1
	.zero		1


	//----- nvinfo : EIATTR_EXIT_INSTR_OFFSETS
	.align		4
        /*004c*/ 	.byte	0x04, 0x1c
        /*004e*/ 	.short	(.L_167 - .L_166)


	//   ....[0]....
.L_166:
        /*0050*/ 	.word	0x000008b0


	//   ....[1]....
        /*0054*/ 	.word	0x00000990


	//----- nvinfo : EIATTR_CRS_STACK_SIZE
	.align		4
.L_167:
        /*0058*/ 	.byte	0x04, 0x1e
        /*005a*/ 	.short	(.L_169 - .L_168)
.L_168:
        /*005c*/ 	.word	0x00000000


	//----- nvinfo : EIATTR_CBANK_PARAM_SIZE
	.align		4
.L_169:
        /*0060*/ 	.byte	0x03, 0x19
        /*0062*/ 	.short	0x0018


	//----- nvinfo : EIATTR_PARAM_CBANK
	.align		4
        /*0064*/ 	.byte	0x04, 0x0a
        /*0066*/ 	.short	(.L_171 - .L_170)
	.align		4
.L_170:
        /*0068*/ 	.word	index@(.nv.constant0._Z19scan_L1_kernel_nvmbjPjS_)
        /*006c*/ 	.short	0x0380
        /*006e*/ 	.short	0x0018


	//----- nvinfo : EIATTR_SW_WAR
	.align		4
.L_171:
        /*0070*/ 	.byte	0x04, 0x36
        /*0072*/ 	.short	(.L_173 - .L_172)
.L_172:
        /*0074*/ 	.word	0x00000008
.L_173:


//--------------------- .nv.info._Z19scan_L1_kernel_nvmujPjS_ --------------------------
	.section	.nv.info._Z19scan_L1_kernel_nvmujPjS_,"",@"SHT_CUDA_INFO"
	.sectionflags	@""
	.align	4


	//----- nvinfo : EIATTR_CUDA_API_VERSION
	.align		4
        /*0000*/ 	.byte	0x04, 0x37
        /*0002*/ 	.short	(.L_175 - .L_174)
.L_174:
        /*0004*/ 	.word	0x00000082


	//----- nvinfo : EIATTR_KPARAM_INFO
	.align		4
.L_175:
        /*0008*/ 	.byte	0x04, 0x17
        /*000a*/ 	.short	(.L_177 - .L_176)
.L_176:
        /*000c*/ 	.word	0x00000000
        /*0010*/ 	.short	0x0002
        /*0012*/ 	.short	0x0010
        /*0014*/ 	.byte	0x00, 0xf0, 0x21, 0x00


	//----- nvinfo : EIATTR_KPARAM_INFO
	.align		4
.L_177:
        /*0018*/ 	.byte	0x04, 0x17
        /*001a*/ 	.short	(.L_179 - .L_178)
.L_178:
        /*001c*/ 	.word	0x00000000
        /*0020*/ 	.short	0x0001
        /*0022*/ 	.short	0x0008
        /*0024*/ 	.byte	0x00, 0xf0, 0x21, 0x00


	//----- nvinfo : EIATTR_KPARAM_INFO
	.align		4
.L_179:
        /*0028*/ 	.byte	0x04, 0x17
        /*002a*/ 	.short	(.L_181 - .L_180)
.L_180:
        /*002c*/ 	.word	0x00000000
        /*0030*/ 	.short	0x0000
        /*0032*/ 	.short	0x0000
        /*0034*/ 	.byte	0x00, 0xf0, 0x11, 0x00


	//----- nvinfo : EIATTR_SPARSE_MMA_MASK
	.align		4
.L_181:
        /*0038*/ 	.byte	0x03, 0x50
        /*003a*/ 	.short	0x0000


	//----- nvinfo : EIATTR_MAXREG_COUNT
	.align		4
        /*003c*/ 	.byte	0x03, 0x1b
        /*003e*/ 	.short	0x00ff


	//----- nvinfo : EIATTR_NUM_BARRIERS
	.align		4
        /*0040*/ 	.byte	0x02, 0x4c
        /*0042*/ 	.byte	0x01
	.zero		1


	//----- nvinfo : EIATTR_MERCURY_ISA_VERSION
	.align		4
        /*0044*/ 	.byte	0x03, 0x5f
        /*0046*/ 	.short	0x0101


	//----- nvinfo : EIATTR_VRC_CTA_INIT_COUNT
	.align		4
        /*0048*/ 	.byte	0x02, 0x4a
	.zero		1
	.zero		1


	//----- nvinfo : EIATTR_EXIT_INSTR_OFFSETS
	.align		4
        /*004c*/ 	.byte	0x04, 0x1c
        /*004e*/ 	.short	(.L_183 - .L_182)


	//   ....[0]....
.L_182:
        /*0050*/ 	.word	0x00000880


	//   ....[1]....
        /*0054*/ 	.word	0x00000990


	//----- nvinfo : EIATTR_CRS_STACK_SIZE
	.align		4
.L_183:
        /*0058*/ 	.byte	0x04, 0x1e
        /*005a*/ 	.short	(.L_185 - .L_184)
.L_184:
        /*005c*/ 	.word	0x00000000


	//----- nvinfo : EIATTR_CBANK_PARAM_SIZE
	.align		4
.L_185:
        /*0060*/ 	.byte	0x03, 0x19
        /*0062*/ 	.short	0x0018


	//----- nvinfo : EIATTR_PARAM_CBANK
	.align		4
        /*0064*/ 	.byte	0x04, 0x0a
        /*0066*/ 	.short	(.L_187 - .L_186)
	.align		4
.L_186:
        /*0068*/ 	.word	index@(.nv.constant0._Z19scan_L1_kernel_nvmujPjS_)
        /*006c*/ 	.short	0x0380
        /*006e*/ 	.short	0x0018


	//----- nvinfo : EIATTR_SW_WAR
	.align		4
.L_187:
        /*0070*/ 	.byte	0x04, 0x36
        /*0072*/ 	.short	(.L_189 - .L_188)
.L_188:
        /*0074*/ 	.word	0x00000008
.L_189:


//--------------------- .nv.info._Z19scan_L1_kernel_nvmojPjS_ --------------------------
	.section	.nv.info._Z19scan_L1_kernel_nvmojPjS_,"",@"SHT_CUDA_INFO"
	.sectionflags	@""
	.align	4


	//----- nvinfo : EIATTR_CUDA_API_VERSION
	.align		4
        /*0000*/ 	.byte	0x04, 0x37
        /*0002*/ 	.short	(.L_191 - .L_190)
.L_190:
        /*0004*/ 	.word	0x00000082


	//----- nvinfo : EIATTR_KPARAM_INFO
	.align		4
.L_191:
        /*0008*/ 	.byte	0x04, 0x17
        /*000a*/ 	.short	(.L_193 - .L_192)
.L_192:
        /*000c*/ 	.word	0x00000000
        /*0010*/ 	.short	0x0002
        /*0012*/ 	.short	0x0010
        /*0014*/ 	.byte	0x00, 0xf0, 0x21, 0x00


	//----- nvinfo : EIATTR_KPARAM_INFO
	.align		4
.L_193:
        /*0018*/ 	.byte	0x04, 0x17
        /*001a*/ 	.short	(.L_195 - .L_194)
.L_194:
        /*001c*/ 	.word	0x00000000
        /*0020*/ 	.short	0x0001
        /*0022*/ 	.short	0x0008
        /*0024*/ 	.byte	0x00, 0xf0, 0x21, 0x00


	//----- nvinfo : EIATTR_KPARAM_INFO
	.align		4
.L_195:
        /*0028*/ 	.byte	0x04, 0x17
        /*002a*/ 	.short	(.L_197 - .L_196)
.L_196:
        /*002c*/ 	.word	0x00000000
        /*0030*/ 	.short	0x0000
        /*0032*/ 	.short	0x0000
        /*0034*/ 	.byte	0x00, 0xf0, 0x11, 0x00


	//----- nvinfo : EIATTR_SPARSE_MMA_MASK
	.align		4
.L_197:
        /*0038*/ 	.byte	0x03, 0x50
        /*003a*/ 	.short	0x0000


	//----- nvinfo : EIATTR_MAXREG_COUNT
	.align		4
        /*003c*/ 	.byte	0x03, 0x1b
        /*003e*/ 	.short	0x00ff


	//----- nvinfo : EIATTR_NUM_BARRIERS
	.align		4
        /*0040*/ 	.byte	0x02, 0x4c
        /*0042*/ 	.byte	0x01
	.zero		1


	//----- nvinfo : EIATTR_MERCURY_ISA_VERSION
	.align		4
        /*0044*/ 	.byte	0x03, 0x5f
        /*0046*/ 	.short	0x0101


	//----- nvinfo : EIATTR_VRC_CTA_INIT_COUNT
	.align		4
        /*0048*/ 	.byte	0x02, 0x4a
	.zero		1
	.zero		1


	//----- nvinfo : EIATTR_EXIT_INSTR_OFFSETS
	.align		4
        /*004c*/ 	.byte	0x04, 0x1c
        /*004e*/ 	.short	(.L_199 - .L_198)


	//   ....[0]....
.L_198:
        /*0050*/ 	.word	0x00000820


	//   ....[1]....
        /*0054*/ 	.word	0x000008d0


	//----- nvinfo : EIATTR_CRS_STACK_SIZE
	.align		4
.L_199:
        /*0058*/ 	.byte	0x04, 0x1e
        /*005a*/ 	.short	(.L_201 - .L_200)
.L_200:
        /*005c*/ 	.word	0x00000000


	//----- nvinfo : EIATTR_CBANK_PARAM_SIZE
	.align		4
.L_201:
        /*0060*/ 	.byte	0x03, 0x19
        /*0062*/ 	.short	0x0018


	//----- nvinfo : EIATTR_PARAM_CBANK
	.align		4
        /*0064*/ 	.byte	0x04, 0x0a
        /*0066*/ 	.short	(.L_203 - .L_202)
	.align		4
.L_202:
        /*0068*/ 	.word	index@(.nv.constant0._Z19scan_L1_kernel_nvmojPjS_)
        /*006c*/ 	.short	0x0380
        /*006e*/ 	.short	0x0018


	//----- nvinfo : EIATTR_SW_WAR
	.align		4
.L_203:
        /*0070*/ 	.byte	0x04, 0x36
        /*0072*/ 	.short	(.L_205 - .L_204)
.L_204:
        /*0074*/ 	.word	0x00000008
.L_205:


//--------------------- .nv.info._Z14scan_L1_kerneljPjS_ --------------------------
	.section	.nv.info._Z14scan_L1_kerneljPjS_,"",@"SHT_CUDA_INFO"
	.sectionflags	@""
	.align	4


	//----- nvinfo : EIATTR_CUDA_API_VERSION
	.align		4
        /*0000*/ 	.byte	0x04, 0x37
        /*0002*/ 	.short	(.L_207 - .L_206)
.L_206:
        /*0004*/ 	.word	0x00000082


	//----- nvinfo : EIATTR_KPARAM_INFO
	.align		4
.L_207:
        /*0008*/ 	.byte	0x04, 0x17
        /*000a*/ 	.short	(.L_209 - .L_208)
.L_208:
        /*000c*/ 	.word	0x00000000
        /*0010*/ 	.short	0x0002
        /*0012*/ 	.short	0x0010
        /*0014*/ 	.byte	0x00, 0xf0, 0x21, 0x00


	//----- nvinfo : EIATTR_KPARAM_INFO
	.align		4
.L_209:
        /*0018*/ 	.byte	0x04, 0x17
        /*001a*/ 	.short	(.L_211 - .L_210)
.L_210:
        /*001c*/ 	.word	0x00000000
        /*0020*/ 	.short	0x0001
        /*0022*/ 	.short	0x0008
        /*0024*/ 	.byte	0x00, 0xf0, 0x21, 0x00


	//----- nvinfo : EIATTR_KPARAM_INFO
	.align		4
.L_211:
        /*0028*/ 	.byte	0x04, 0x17
        /*002a*/ 	.short	(.L_213 - .L_212)
.L_212:
        /*002c*/ 	.word	0x00000000
        /*0030*/ 	.short	0x0000
        /*0032*/ 	.short	0x0000
        /*0034*/ 	.byte	0x00, 0xf0, 0x11, 0x00


	//----- nvinfo : EIATTR_SPARSE_MMA_MASK
	.align		4
.L_213:
        /*0038*/ 	.byte	0x03, 0x50
        /*003a*/ 	.short	0x0000


	//----- nvinfo : EIATTR_MAXREG_COUNT
	.align		4
        /*003c*/ 	.byte	0x03, 0x1b
        /*003e*/ 	.short	0x00ff


	//----- nvinfo : EIATTR_NUM_BARRIERS
	.align		4
        /*0040*/ 	.byte	0x02, 0x4c
        /*0042*/ 	.byte	0x01
	.zero		1


	//----- nvinfo : EIATTR_MERCURY_ISA_VERSION
	.align		4
        /*0044*/ 	.byte	0x03, 0x5f
        /*0046*/ 	.short	0x0101


	//----- nvinfo : EIATTR_VRC_CTA_INIT_COUNT
	.align		4
        /*0048*/ 	.byte	0x02, 0x4a
	.zero		1
	.zero		1


	//----- nvinfo : EIATTR_EXIT_INSTR_OFFSETS
	.align		4
        /*004c*/ 	.byte	0x04, 0x1c
        /*004e*/ 	.short	(.L_215 - .L_214)


	//   ....[0]....
.L_214:
        /*0050*/ 	.word	0x00000730


	//   ....[1]....
        /*0054*/ 	.word	0x00000760


	//----- nvinfo : EIATTR_CRS_STACK_SIZE
	.align		4
.L_215:
        /*0058*/ 	.byte	0x04, 0x1e
        /*005a*/ 	.short	(.L_217 - .L_216)
.L_216:
        /*005c*/ 	.word	0x00000000


	//----- nvinfo : EIATTR_CBANK_PARAM_SIZE
	.align		4
.L_217:
        /*0060*/ 	.byte	0x03, 0x19
        /*0062*/ 	.short	0x0018


	//----- nvinfo : EIATTR_PARAM_CBANK
	.align		4
        /*0064*/ 	.byte	0x04, 0x0a
        /*0066*/ 	.short	(.L_219 - .L_218)
	.align		4
.L_218:
        /*0068*/ 	.word	index@(.nv.constant0._Z14scan_L1_kerneljPjS_)
        /*006c*/ 	.short	0x0380
        /*006e*/ 	.short	0x0018


	//----- nvinfo : EIATTR_SW_WAR
	.align		4
.L_219:
        /*0070*/ 	.byte	0x04, 0x36
        /*0072*/ 	.short	(.L_221 - .L_220)
.L_220:
        /*0074*/ 	.word	0x00000008
.L_221:


//--------------------- .nv.info._Z15kernel_l2wb_pctv --------------------------
	.section	.nv.info._Z15kernel_l2wb_pctv,"",@"SHT_CUDA_INFO"
	.sectionflags	@""
	.align	4


	//----- nvinfo : EIATTR_CUDA_API_VERSION
	.align		4
        /*0000*/ 	.byte	0x04, 0x37
        /*0002*/ 	.short	(.L_223 - .L_222)
.L_222:
        /*0004*/ 	.word	0x00000082


	//----- nvinfo : EIATTR_SPARSE_MMA_MASK
	.align		4
.L_223:
        /*0008*/ 	.byte	0x03, 0x50
        /*000a*/ 	.short	0x0000


	//----- nvinfo : EIATTR_MAXREG_COUNT
	.align		4
        /*000c*/ 	.byte	0x03, 0x1b
        /*000e*/ 	.short	0x00ff


	//----- nvinfo : EIATTR_NUM_BARRIERS
	.align		4
        /*0010*/ 	.byte	0x02, 0x4c
        /*0012*/ 	.byte	0x01
	.zero		1


	//----- nvinfo : EIATTR_MERCURY_ISA_VERSION
	.align		4
        /*0014*/ 	.byte	0x03, 0x5f
        /*0016*/ 	.short	0x0101


	//----- nvinfo : EIATTR_VRC_CTA_INIT_COUNT
	.align		4
        /*0018*/ 	.byte	0x02, 0x4a
	.zero		1
	.zero		1


	//----- nvinfo : EIATTR_EXIT_INSTR_OFFSETS
	.align		4
        /*001c*/ 	.byte	0x04, 0x1c
        /*001e*/ 	.short	(.L_225 - .L_224)


	//   ....[0]....
.L_224:
        /*0020*/ 	.word	0x00000190


	//----- nvinfo : EIATTR_SW_WAR
	.align		4
.L_225:
        /*0024*/ 	.byte	0x04, 0x36
        /*0026*/ 	.short	(.L_227 - .L_226)
.L_226:
        /*0028*/ 	.word	0x00000008
.L_227:


//--------------------- .nv.info._Z11kernel_l2wbv --------------------------
	.section	.nv.info._Z11kernel_l2wbv,"",@"SHT_CUDA_INFO"
	.sectionflags	@""
	.align	4


	//----- nvinfo : EIATTR_CUDA_API_VERSION
	.align		4
        /*0000*/ 	.byte	0x04, 0x37
        /*0002*/ 	.short	(.L_229 - .L_228)
.L_228:
        /*0004*/ 	.word	0x00000082


	//----- nvinfo : EIATTR_SPARSE_MMA_MASK
	.align		4
.L_229:
        /*0008*/ 	.byte	0x03, 0x50
        /*000a*/ 	.short	0x0000


	//----- nvinfo : EIATTR_MAXREG_COUNT
	.align		4
        /*000c*/ 	.byte	0x03, 0x1b
        /*000e*/ 	.short	0x00ff


	//----- nvinfo : EIATTR_NUM_BARRIERS
	.align		4
        /*0010*/ 	.byte	0x02, 0x4c
        /*0012*/ 	.byte	0x01
	.zero		1


	//----- nvinfo : EIATTR_MERCURY_ISA_VERSION
	.align		4
        /*0014*/ 	.byte	0x03, 0x5f
        /*0016*/ 	.short	0x0101


	//----- nvinfo : EIATTR_VRC_CTA_INIT_COUNT
	.align		4
        /*0018*/ 	.byte	0x02, 0x4a
	.zero		1
	.zero		1


	//----- nvinfo : EIATTR_EXIT_INSTR_OFFSETS
	.align		4
        /*001c*/ 	.byte	0x04, 0x1c
        /*001e*/ 	.short	(.L_231 - .L_230)


	//   ....[0]....
.L_230:
        /*0020*/ 	.word	0x00000130


	//----- nvinfo : EIATTR_SW_WAR
	.align		4
.L_231:
        /*0024*/ 	.byte	0x04, 0x36
        /*0026*/ 	.short	(.L_233 - .L_232)
.L_232:
        /*0028*/ 	.word	0x00000008
.L_233:


//--------------------- .nv.callgraph             --------------------------
	.section	.nv.callgraph,"",@"SHT_CUDA_CALLGRAPH"
	.align	4
	.sectionentsize	8
	.align		4
        /*0000*/ 	.word	0x00000000
	.align		4
        /*0004*/ 	.word	0xffffffff
	.align		4
        /*0008*/ 	.word	0x00000000
	.align		4
        /*000c*/ 	.word	0xfffffffe
	.align		4
        /*0010*/ 	.word	0x00000000
	.align		4
        /*0014*/ 	.word	0xfffffffd
	.align		4
        /*0018*/ 	.word	0x00000000
	.align		4
        /*001c*/ 	.word	0xfffffffc


//--------------------- .text._Z10uniformAddjPjS_ --------------------------
	.section	.text._Z10uniformAddjPjS_,"ax",@progbits
	.align	128
        .global         _Z10uniformAddjPjS_
        .type           _Z10uniformAddjPjS_,@function
        .size           _Z10uniformAddjPjS_,(.L_x_80 - _Z10uniformAddjPjS_)
        .other          _Z10uniformAddjPjS_,@"STO_CUDA_ENTRY STV_DEFAULT"
_Z10uniformAddjPjS_:
.text._Z10uniformAddjPjS_:
[----:B------:R-:W-:Y:S01]  /*0000*/  LDC R1, c[0x0][0x37c] ;  /* 0x0000df00ff017b82 */ /* 0x000fe20000000800 */
[----:B------:R-:W0:Y:S01]  /*0010*/  S2R R7, SR_TID.X ;  /* 0x0000000000077919 */ /* 0x000e220000002100 */
[----:B------:R-:W1:Y:S01]  /*0020*/  LDCU.64 UR6, c[0x0][0x358] ;  /* 0x00006b00ff0677ac */ /* 0x000e620008000a00 */
[----:B------:R-:W2:Y:S01]  /*0030*/  S2R R9, SR_CTAID.X ;  /* 0x0000000000097919 */ /* 0x000ea20000002500 */
[----:B------:R-:W3:Y:S01]  /*0040*/  LDCU UR4, c[0x0][0x360] ;  /* 0x00006c00ff0477ac */ /* 0x000ee20008000800 */
[----:B------:R-:W4:Y:S01]  /*0050*/  LDCU UR8, c[0x0][0x380] ;  /* 0x00007000ff0877ac */ /* 0x000f220008000800 */
[----:B0-----:R-:W-:-:S13]  /*0060*/  ISETP.NE.AND P0, PT, R7, RZ, PT ;  /* 0x000000ff0700720c */ /* 0x001fda0003f05270 */
[----:B------:R-:W2:Y:S02]  /*0070*/  @!P0 LDC.64 R2, c[0x0][0x390] ;  /* 0x0000e400ff028b82 */ /* 0x000ea40000000a00 */
[----:B--2---:R-:W-:-:S06]  /*0080*/  @!P0 IMAD.WIDE.U32 R2, R9, 0x4, R2 ;  /* 0x0000000409028825 */ /* 0x004fcc00078e0002 */
[----:B-1----:R-:W2:Y:S01]  /*0090*/  @!P0 LDG.E R2, desc[UR6][R2.64] ;  /* 0x0000000602028981 */ /* 0x002ea2000c1e1900 */
[----:B------:R-:W-:Y:S01]  /*00a0*/  IMAD.SHL.U32 R0, R9, 0x2, RZ ;  /* 0x0000000209007824 */ /* 0x000fe200078e00ff */
[----:B------:R-:W-:Y:S01]  /*00b0*/  BSSY.RECONVERGENT B0, `(.L_x_0) ;  /* 0x0000014000007945 */ /* 0x000fe20003800200 */
[----:B------:R-:W0:Y:S02]  /*00c0*/  @!P0 S2R R5, SR_CgaCtaId ;  /* 0x0000000000058919 */ /* 0x000e240000008800 */
[----:B---3--:R-:W-:Y:S01]  /*00d0*/  IMAD R7, R0, UR4, R7 ;  /* 0x0000000400077c24 */ /* 0x008fe2000f8e0207 */
[----:B------:R-:W-:-:S03]  /*00e0*/  @!P0 MOV R0, 0x400 ;  /* 0x0000040000008802 */ /* 0x000fc60000000f00 */
[C---:B------:R-:W-:Y:S01]  /*00f0*/  VIADD R9, R7.reuse, UR4 ;  /* 0x0000000407097c36 */ /* 0x040fe20008000000 */
[----:B----4-:R-:W-:-:S04]  /*0100*/  ISETP.GE.U32.AND P1, PT, R7, UR8, PT ;  /* 0x0000000807007c0c */ /* 0x010fc8000bf26070 */
[----:B------:R-:W-:Y:S02]  /*0110*/  ISETP.GE.U32.AND P2, PT, R9, UR8, PT ;  /* 0x0000000809007c0c */ /* 0x000fe4000bf46070 */
[----:B0-----:R-:W-:-:S05]  /*0120*/  @!P0 LEA R5, R5, R0, 0x18 ;  /* 0x0000000005058211 */ /* 0x001fca00078ec0ff */
[----:B--2---:R0:W-:Y:S01]  /*0130*/  @!P0 STS [R5], R2 ;  /* 0x0000000205008388 */ /* 0x0041e20000000800 */
[----:B------:R-:W-:Y:S06]  /*0140*/  BAR.SYNC.DEFER_BLOCKING 0x0 ;  /* 0x0000000000007b1d */ /* 0x000fec0000010000 */
[----:B------:R-:W-:Y:S05]  /*0150*/  @P1 BRA `(.L_x_1) ;  /* 0x0000000000241947 */ /* 0x000fea0003800000 */
[----:B0-----:R-:W0:Y:S02]  /*0160*/  LDC.64 R2, c[0x0][0x388] ;  /* 0x0000e200ff027b82 */ /* 0x001e240000000a00 */
[----:B0-----:R-:W-:-:S05]  /*0170*/  IMAD.WIDE.U32 R2, R7, 0x4, R2 ;  /* 0x0000000407027825 */ /* 0x001fca00078e0002 */
[----:B------:R-:W2:Y:S01]  /*0180*/  LDG.E R5, desc[UR6][R2.64] ;  /* 0x0000000602057981 */ /* 0x000ea2000c1e1900 */
[----:B------:R-:W0:Y:S01]  /*0190*/  S2UR UR5, SR_CgaCtaId ;  /* 0x00000000000579c3 */ /* 0x000e220000008800 */
[----:B------:R-:W-:Y:S02]  /*01a0*/  UMOV UR4, 0x400 ;  /* 0x0000040000047882 */ /* 0x000fe40000000000 */
[----:B0-----:R-:W-:-:S09]  /*01b0*/  ULEA UR4, UR5, UR4, 0x18 ;  /* 0x0000000405047291 */ /* 0x001fd2000f8ec0ff */
[----:B------:R-:W2:Y:S02]  /*01c0*/  LDS R0, [UR4] ;  /* 0x00000004ff007984 */ /* 0x000ea40008000800 */
[----:B--2---:R-:W-:-:S05]  /*01d0*/  IADD3 R5, PT, PT, R0, R5, RZ ;  /* 0x0000000500057210 */ /* 0x004fca0007ffe0ff */
[----:B------:R1:W-:Y:S02]  /*01e0*/  STG.E desc[UR6][R2.64], R5 ;  /* 0x0000000502007986 */ /* 0x0003e4000c101906 */
.L_x_1:
[----:B------:R-:W-:Y:S05]  /*01f0*/  BSYNC.RECONVERGENT B0 ;  /* 0x0000000000007941 */ /* 0x000fea0003800200 */
.L_x_0:
[----:B------:R-:W-:Y:S05]  /*0200*/  @P2 EXIT ;  /* 0x000000000000294d */ /* 0x000fea0003800000 */
[----:B01----:R-:W0:Y:S02]  /*0210*/  LDC.64 R2, c[0x0][0x388] ;  /* 0x0000e200ff027b82 */ /* 0x003e240000000a00 */
[----:B0-----:R-:W-:-:S05]  /*0220*/  IMAD.WIDE.U32 R2, R9, 0x4, R2 ;  /* 0x0000000409027825 */ /* 0x001fca00078e0002 */
[----:B------:R-:W2:Y:S01]  /*0230*/  LDG.E R0, desc[UR6][R2.64] ;  /* 0x0000000602007981 */ /* 0x000ea2000c1e1900 */
[----:B------:R-:W0:Y:S01]  /*0240*/  S2UR UR5, SR_CgaCtaId ;  /* 0x00000000000579c3 */ /* 0x000e220000008800 */
[----:B------:R-:W-:Y:S02]  /*0250*/  UMOV UR4, 0x400 ;  /* 0x0000040000047882 */ /* 0x000fe40000000000 */
[----:B0-----:R-:W-:-:S09]  /*0260*/  ULEA UR4, UR5, UR4, 0x18 ;  /* 0x0000000405047291 */ /* 0x001fd2000f8ec0ff */
[----:B------:R-:W2:Y:S02]  /*0270*/  LDS R5, [UR4] ;  /* 0x00000004ff057984 */ /* 0x000ea40008000800 */
[----:B--2---:R-:W-:-:S05]  /*0280*/  IADD3 R5, PT, PT, R5, R0, RZ ;  /* 0x0000000005057210 */ /* 0x004fca0007ffe0ff */
[----:B------:R-:W-:Y:S01]  /*0290*/  STG.E desc[UR6][R2.64], R5 ;  /* 0x0000000502007986 */ /* 0x000fe2000c101906 */
[----:B------:R-:W-:Y:S05]  /*02a0*/  EXIT ;  /* 0x000000000000794d */ /* 0x000fea0003800000 */
.L_x_2:
[----:B------:R-:W-:-:S00]  /*02b0*/  BRA `(.L_x_2) ;  /* 0xfffffffc00fc7947 */ /* 0x000fc0000383ffff */
[----:B------:R-:W-:-:S00]  /*02c0*/  NOP ;  /* 0x0000000000007918 */ /* 0x000fc00000000000 */
        /* <DEDUP_REMOVED lines=11> */
.L_x_80:


//--------------------- .text._Z18scan_inter2_kernelPjj --------------------------
	.section	.text._Z18scan_inter2_kernelPjj,"ax",@progbits
	.align	128
        .global         _Z18scan_inter2_kernelPjj
        .type           _Z18scan_inter2_kernelPjj,@function
        .size           _Z18scan_inter2_kernelPjj,(.L_x_81 - _Z18scan_inter2_kernelPjj)
        .other          _Z18scan_inter2_kernelPjj,@"STO_CUDA_ENTRY STV_DEFAULT"
_Z18scan_inter2_kernelPjj:
.text._Z18scan_inter2_kernelPjj:
[----:B------:R-:W-:Y:S01]  /*0000*/  LDC R1, c[0x0][0x37c] ;  /* 0x0000df00ff017b82 */ /* 0x000fe20000000800 */
[----:B------:R-:W0:Y:S07]  /*0010*/  S2R R7, SR_CTAID.X ;  /* 0x0000000000077919 */ /* 0x000e2e0000002500 */
[----:B------:R-:W1:Y:S01]  /*0020*/  LDC R6, c[0x0][0x388] ;  /* 0x0000e200ff067b82 */ /* 0x000e620000000800 */
[----:B------:R-:W0:Y:S01]  /*0030*/  LDCU UR10, c[0x0][0x360] ;  /* 0x00006c00ff0a77ac */ /* 0x000e220008000800 */
[----:B------:R-:W0:Y:S01]  /*0040*/  S2R R0, SR_TID.X ;  /* 0x0000000000007919 */ /* 0x000e220000002100 */
[----:B------:R-:W2:Y:S05]  /*0050*/  LDCU.64 UR8, c[0x0][0x358] ;  /* 0x00006b00ff0877ac */ /* 0x000eaa0008000a00 */
[----:B------:R-:W3:Y:S01]  /*0060*/  LDC.64 R4, c[0x0][0x380] ;  /* 0x0000e000ff047b82 */ /* 0x000ee20000000a00 */
[----:B-1----:R-:W-:-:S02]  /*0070*/  IMAD.SHL.U32 R3, R6, 0x2, RZ ;  /* 0x0000000206037824 */ /* 0x002fc400078e00ff */
[----:B0-----:R-:W-:-:S04]  /*0080*/  IMAD R2, R7, UR10, R0 ;  /* 0x0000000a07027c24 */ /* 0x001fc8000f8e0200 */
[----:B------:R-:W-:-:S04]  /*0090*/  IMAD R2, R2, R3, R6 ;  /* 0x0000000302027224 */ /* 0x000fc800078e0206 */
[----:B------:R-:W-:-:S04]  /*00a0*/  VIADD R3, R2, 0xffffffff ;  /* 0xffffffff02037836 */ /* 0x000fc80000000000 */
[C---:B------:R-:W-:Y:S02]  /*00b0*/  IMAD.IADD R7, R3.reuse, 0x1, R6 ;  /* 0x0000000103077824 */ /* 0x040fe400078e0206 */
[----:B---3--:R-:W-:-:S04]  /*00c0*/  IMAD.WIDE.U32 R2, R3, 0x4, R4 ;  /* 0x0000000403027825 */ /* 0x008fc800078e0004 */
[----:B------:R-:W-:Y:S01]  /*00d0*/  IMAD.WIDE.U32 R4, R7, 0x4, R4 ;  /* 0x0000000407047825 */ /* 0x000fe200078e0004 */
[----:B--2---:R-:W2:Y:S04]  /*00e0*/  LDG.E R10, desc[UR8][R2.64] ;  /* 0x00000008020a7981 */ /* 0x004ea8000c1e1900 */
[----:B------:R-:W3:Y:S01]  /*00f0*/  LDG.E R11, desc[UR8][R4.64] ;  /* 0x00000008040b7981 */ /* 0x000ee2000c1e1900 */
[----:B------:R-:W0:Y:S01]  /*0100*/  S2UR UR5, SR_CgaCtaId ;  /* 0x00000000000579c3 */ /* 0x000e220000008800 */
[----:B------:R-:W-:Y:S01]  /*0110*/  IMAD.SHL.U32 R6, R0, 0x2, RZ ;  /* 0x0000000200067824 */ /* 0x000fe200078e00ff */
[----:B------:R-:W-:Y:S01]  /*0120*/  UMOV UR4, 0x400 ;  /* 0x0000040000047882 */ /* 0x000fe20000000000 */
[----:B------:R-:W-:Y:S02]  /*0130*/  UISETP.NE.AND UP0, UPT, UR10, URZ, UPT ;  /* 0x000000ff0a00728c */ /* 0x000fe4000bf05270 */
[C---:B------:R-:W-:Y:S01]  /*0140*/  VIADD R9, R6.reuse, 0x4 ;  /* 0x0000000406097836 */ /* 0x040fe20000000000 */
[C---:B------:R-:W-:Y:S01]  /*0150*/  IADD3 R8, PT, PT, R6.reuse, 0x5, RZ ;  /* 0x0000000506087810 */ /* 0x040fe20007ffe0ff */
[----:B------:R-:W-:-:S03]  /*0160*/  VIADD R7, R6, 0x1 ;  /* 0x0000000106077836 */ /* 0x000fc60000000000 */
[----:B------:R-:W-:Y:S02]  /*0170*/  SHF.R.U32.HI R9, RZ, R9, R6 ;  /* 0x00000009ff097219 */ /* 0x000fe40000011606 */
[----:B------:R-:W-:Y:S02]  /*0180*/  SHF.R.U32.HI R7, RZ, R8, R7 ;  /* 0x00000008ff077219 */ /* 0x000fe40000011607 */
[-C--:B------:R-:W-:Y:S02]  /*0190*/  LEA.HI R9, R9, R6.reuse, RZ, 0x18 ;  /* 0x0000000609097211 */ /* 0x080fe400078fc0ff */
[----:B------:R-:W-:Y:S01]  /*01a0*/  LEA.HI R7, R7, R6, RZ, 0x18 ;  /* 0x0000000607077211 */ /* 0x000fe200078fc0ff */
[----:B0-----:R-:W-:-:S06]  /*01b0*/  ULEA UR4, UR5, UR4, 0x18 ;  /* 0x0000000405047291 */ /* 0x001fcc000f8ec0ff */
[----:B------:R-:W-:Y:S02]  /*01c0*/  LEA R9, R9, UR4, 0x2 ;  /* 0x0000000409097c11 */ /* 0x000fe4000f8e10ff */
[----:B------:R-:W-:-:S03]  /*01d0*/  LEA R6, R7, UR4, 0x2 ;  /* 0x0000000407067c11 */ /* 0x000fc6000f8e10ff */
[----:B--2---:R0:W-:Y:S04]  /*01e0*/  STS [R9], R10 ;  /* 0x0000000a09007388 */ /* 0x0041e80000000800 */
[----:B---3--:R0:W-:Y:S01]  /*01f0*/  STS [R6+0x4], R11 ;  /* 0x0000040b06007388 */ /* 0x0081e20000000800 */
[----:B------:R-:W-:Y:S05]  /*0200*/  BRA.U !UP0, `(.L_x_3) ;  /* 0x00000001087c7547 */ /* 0x000fea000b800000 */
[----:B------:R-:W-:Y:S01]  /*0210*/  USHF.L.U32 UR5, UR10, 0x1, URZ ;  /* 0x000000010a057899 */ /* 0x000fe200080006ff */
[----:B------:R-:W-:-:S11]  /*0220*/  UMOV UR6, 0x1 ;  /* 0x0000000100067882 */ /* 0x000fd60000000000 */
.L_x_6:
[----:B------:R-:W-:Y:S01]  /*0230*/  BAR.SYNC.DEFER_BLOCKING 0x0 ;  /* 0x0000000000007b1d */ /* 0x000fe20000010000 */
[----:B------:R-:W-:Y:S01]  /*0240*/  ISETP.GE.U32.AND P0, PT, R0, UR6, PT ;  /* 0x0000000600007c0c */ /* 0x000fe2000bf06070 */
[----:B------:R-:W-:Y:S02]  /*0250*/  USHF.L.U32 UR6, UR6, 0x1, URZ ;  /* 0x0000000106067899 */ /* 0x000fe400080006ff */
[----:B------:R-:W-:Y:S02]  /*0260*/  USHF.R.U32.HI UR5, URZ, 0x1, UR5 ;  /* 0x00000001ff057899 */ /* 0x000fe40008011605 */
[----:B------:R-:W-:Y:S08]  /*0270*/  BSSY.RECONVERGENT B0, `(.L_x_4) ;  /* 0x0000016000007945 */ /* 0x000ff00003800200 */
[----:B-1----:R-:W-:Y:S05]  /*0280*/  @P0 BRA `(.L_x_5) ;  /* 0x0000000000500947 */ /* 0x002fea0003800000 */
[----:B------:R-:W-:Y:S01]  /*0290*/  IMAD R7, R0, UR5, RZ ;  /* 0x0000000500077c24 */ /* 0x000fe2000f8e02ff */
[----:B------:R-:W-:-:S04]  /*02a0*/  UIADD3 UR7, UPT, UPT, UR5, UR5, URZ ;  /* 0x0000000505077290 */ /* 0x000fc8000fffe0ff */
[C---:B------:R-:W-:Y:S02]  /*02b0*/  LEA R8, R7.reuse, UR5, 0x1 ;  /* 0x0000000507087c11 */ /* 0x040fe4000f8e08ff */
[----:B------:R-:W-:-:S03]  /*02c0*/  LEA R7, R7, UR7, 0x1 ;  /* 0x0000000707077c11 */ /* 0x000fc6000f8e08ff */
[----:B0-----:R-:W-:-:S04]  /*02d0*/  VIADD R10, R8, 0xffffffff ;  /* 0xffffffff080a7836 */ /* 0x001fc80000000000 */
[----:B------:R-:W-:-:S04]  /*02e0*/  VIADD R11, R10, UR5 ;  /* 0x000000050a0b7c36 */ /* 0x000fc80008000000 */
[----:B------:R-:W-:-:S05]  /*02f0*/  VIADD R12, R11, 0x4 ;  /* 0x000000040b0c7836 */ /* 0x000fca0000000000 */
[----:B------:R-:W-:-:S04]  /*0300*/  SHF.R.U32.HI R12, RZ, R12, R11 ;  /* 0x0000000cff0c7219 */ /* 0x000fc8000001160b */
[----:B------:R-:W-:-:S04]  /*0310*/  LEA.HI R7, R12, R7, RZ, 0x18 ;  /* 0x000000070c077211 */ /* 0x000fc800078fc0ff */
[----:B------:R-:W-:Y:S02]  /*0320*/  LEA R11, R7, UR4, 0x2 ;  /* 0x00000004070b7c11 */ /* 0x000fe4000f8e10ff */
[----:B------:R-:W-:-:S03]  /*0330*/  IADD3 R7, PT, PT, R8, 0x3, RZ ;  /* 0x0000000308077810 */ /* 0x000fc60007ffe0ff */
[----:B------:R-:W0:Y:S01]  /*0340*/  LDS R12, [R11+-0x4] ;  /* 0xfffffc000b0c7984 */ /* 0x000e220000000800 */
[----:B------:R-:W-:-:S04]  /*0350*/  SHF.R.U32.HI R7, RZ, R7, R10 ;  /* 0x00000007ff077219 */ /* 0x000fc8000001160a */
[----:B------:R-:W-:-:S04]  /*0360*/  LEA.HI R7, R7, R8, RZ, 0x18 ;  /* 0x0000000807077211 */ /* 0x000fc800078fc0ff */
[----:B------:R-:W-:-:S05]  /*0370*/  LEA R7, R7, UR4, 0x2 ;  /* 0x0000000407077c11 */ /* 0x000fca000f8e10ff */
[----:B------:R-:W-:Y:S04]  /*0380*/  LDS R8, [R7+-0x4] ;  /* 0xfffffc0007087984 */ /* 0x000fe80000000800 */
[----:B0-----:R-:W-:Y:S04]  /*0390*/  STS [R7+-0x4], R12 ;  /* 0xfffffc0c07007388 */ /* 0x001fe80000000800 */
[----:B------:R-:W0:Y:S02]  /*03a0*/  LDS R13, [R11+-0x4] ;  /* 0xfffffc000b0d7984 */ /* 0x000e240000000800 */
[----:B0-----:R-:W-:-:S05]  /*03b0*/  IMAD.IADD R8, R8, 0x1, R13 ;  /* 0x0000000108087824 */ /* 0x001fca00078e020d */
[----:B------:R1:W-:Y:S02]  /*03c0*/  STS [R11+-0x4], R8 ;  /* 0xfffffc080b007388 */ /* 0x0003e40000000800 */
.L_x_5:
[----:B------:R-:W-:Y:S05]  /*03d0*/  BSYNC.RECONVERGENT B0 ;  /* 0x0000000000007941 */ /* 0x000fea0003800200 */
.L_x_4:
[----:B------:R-:W-:-:S09]  /*03e0*/  UISETP.GT.U32.AND UP0, UPT, UR6, UR10, UPT ;  /* 0x0000000a0600728c */ /* 0x000fd2000bf04070 */
[----:B------:R-:W-:Y:S05]  /*03f0*/  BRA.U !UP0, `(.L_x_6) ;  /* 0xfffffffd088c7547 */ /* 0x000fea000b83ffff */
.L_x_3:
[----:B------:R-:W-:Y:S06]  /*0400*/  BAR.SYNC.DEFER_BLOCKING 0x0 ;  /* 0x0000000000007b1d */ /* 0x000fec0000010000 */
[----:B0-----:R-:W0:Y:S04]  /*0410*/  LDS R9, [R9] ;  /* 0x0000000009097984 */ /* 0x001e280000000800 */
[----:B------:R-:W2:Y:S04]  /*0420*/  LDS R7, [R6+0x4] ;  /* 0x0000040006077984 */ /* 0x000ea80000000800 */
[----:B0-----:R-:W-:Y:S04]  /*0430*/  STG.E desc[UR8][R2.64], R9 ;  /* 0x0000000902007986 */ /* 0x001fe8000c101908 */
[----:B--2---:R-:W-:Y:S01]  /*0440*/  STG.E desc[UR8][R4.64], R7 ;  /* 0x0000000704007986 */ /* 0x004fe2000c101908 */
[----:B------:R-:W-:Y:S05]  /*0450*/  EXIT ;  /* 0x000000000000794d */ /* 0x000fea0003800000 */
.L_x_7:
        /* <DEDUP_REMOVED lines=10> */
.L_x_81:


//--------------------- .text._Z23scan_inter1_kernel_nvmuPjj --------------------------
	.section	.text._Z23scan_inter1_kernel_nvmuPjj,"ax",@progbits
	.align	128
        .global         _Z23scan_inter1_kernel_nvmuPjj
        .type           _Z23scan_inter1_kernel_nvmuPjj,@function
        .size           _Z23scan_inter1_kernel_nvmuPjj,(.L_x_82 - _Z23scan_inter1_kernel_nvmuPjj)
        .other          _Z23scan_inter1_kernel_nvmuPjj,@"STO_CUDA_ENTRY STV_DEFAULT"
_Z23scan_inter1_kernel_nvmuPjj:
.text._Z23scan_inter1_kernel_nvmuPjj:
        /* <DEDUP_REMOVED lines=13> */
[----:B------:R-:W-:Y:S02]  /*00d0*/  IMAD.WIDE.U32 R2, R9, 0x4, R2 ;  /* 0x0000000409027825 */ /* 0x000fe400078e0002 */
[----:B--2---:R0:W2:Y:S04]  /*00e0*/  LDG.E R7, desc[UR8][R6.64] ;  /* 0x0000000806077981 */ /* 0x0040a8000c1e1900 */
[----:B------:R-:W3:Y:S01]  /*00f0*/  LDG.E R13, desc[UR8][R2.64] ;  /* 0x00000008020d7981 */ /* 0x000ee2000c1e1900 */
[----:B------:R-:W1:Y:S01]  /*0100*/  S2UR UR5, SR_CgaCtaId ;  /* 0x00000000000579c3 */ /* 0x000e620000008800 */
[----:B------:R-:W-:Y:S01]  /*0110*/  SHF.L.U32 R8, R5, 0x1, RZ ;  /* 0x0000000105087819 */ /* 0x000fe200000006ff */
[----:B------:R-:W-:Y:S01]  /*0120*/  UMOV UR4, 0x400 ;  /* 0x0000040000047882 */ /* 0x000fe20000000000 */
[----:B------:R-:W-:-:S02]  /*0130*/  UISETP.NE.AND UP0, UPT, UR6, URZ, UPT ;  /* 0x000000ff0600728c */ /* 0x000fc4000bf05270 */
[C---:B------:R-:W-:Y:S01]  /*0140*/  IADD3 R10, PT, PT, R8.reuse, 0x5, RZ ;  /* 0x00000005080a7810 */ /* 0x040fe20007ffe0ff */
[C---:B------:R-:W-:Y:S02]  /*0150*/  VIADD R11, R8.reuse, 0x4 ;  /* 0x00000004080b7836 */ /* 0x040fe40000000000 */
[----:B------:R-:W-:-:S03]  /*0160*/  VIADD R9, R8, 0x1 ;  /* 0x0000000108097836 */ /* 0x000fc60000000000 */
[----:B------:R-:W-:Y:S02]  /*0170*/  SHF.R.U32.HI R11, RZ, R11, R8 ;  /* 0x0000000bff0b7219 */ /* 0x000fe40000011608 */
[----:B------:R-:W-:Y:S02]  /*0180*/  SHF.R.U32.HI R9, RZ, R10, R9 ;  /* 0x0000000aff097219 */ /* 0x000fe40000011609 */
[-C--:B------:R-:W-:Y:S02]  /*0190*/  LEA.HI R11, R11, R8.reuse, RZ, 0x18 ;  /* 0x000000080b0b7211 */ /* 0x080fe400078fc0ff */
[----:B0-----:R-:W-:Y:S01]  /*01a0*/  LEA.HI R6, R9, R8, RZ, 0x18 ;  /* 0x0000000809067211 */ /* 0x001fe200078fc0ff */
[----:B-1----:R-:W-:-:S06]  /*01b0*/  ULEA UR4, UR5, UR4, 0x18 ;  /* 0x0000000405047291 */ /* 0x002fcc000f8ec0ff */
[----:B------:R-:W-:Y:S02]  /*01c0*/  LEA R12, R11, UR4, 0x2 ;  /* 0x000000040b0c7c11 */ /* 0x000fe4000f8e10ff */
[----:B------:R-:W-:-:S03]  /*01d0*/  LEA R6, R6, UR4, 0x2 ;  /* 0x0000000406067c11 */ /* 0x000fc6000f8e10ff */
[----:B--2---:R0:W-:Y:S04]  /*01e0*/  STS [R12], R7 ;  /* 0x000000070c007388 */ /* 0x0041e80000000800 */
[----:B---3--:R0:W-:Y:S01]  /*01f0*/  STS [R6+0x4], R13 ;  /* 0x0000040d06007388 */ /* 0x0081e20000000800 */
[----:B------:R-:W-:Y:S05]  /*0200*/  BRA.U !UP0, `(.L_x_8) ;  /* 0x0000000108747547 */ /* 0x000fea000b800000 */
[----:B------:R-:W-:Y:S01]  /*0210*/  UMOV UR5, UR6 ;  /* 0x0000000600057c82 */ /* 0x000fe20008000000 */
[----:B------:R-:W-:-:S05]  /*0220*/  UMOV UR6, 0x1 ;  /* 0x0000000100067882 */ /* 0x000fca0000000000 */
.L_x_11:
[----:B------:R-:W-:Y:S01]  /*0230*/  BAR.SYNC.DEFER_BLOCKING 0x0 ;  /* 0x0000000000007b1d */ /* 0x000fe20000010000 */
[----:B------:R-:W-:Y:S01]  /*0240*/  ISETP.GE.U32.AND P0, PT, R5, UR5, PT ;  /* 0x0000000505007c0c */ /* 0x000fe2000bf06070 */
[----:B------:R-:W-:-:S04]  /*0250*/  USHF.R.U32.HI UR5, URZ, 0x1, UR5 ;  /* 0x00000001ff057899 */ /* 0x000fc80008011605 */
[----:B------:R-:W-:Y:S08]  /*0260*/  BSSY.RECONVERGENT B0, `(.L_x_9) ;  /* 0x0000014000007945 */ /* 0x000ff00003800200 */
[----:B-1----:R-:W-:Y:S05]  /*0270*/  @P0 BRA `(.L_x_10) ;  /* 0x0000000000480947 */ /* 0x002fea0003800000 */
[----:B0-----:R-:W-:Y:S01]  /*0280*/  IMAD R7, R5, UR6, RZ ;  /* 0x0000000605077c24 */ /* 0x001fe2000f8e02ff */
[----:B------:R-:W-:-:S04]  /*0290*/  UIADD3 UR7, UPT, UPT, UR6, UR6, URZ ;  /* 0x0000000606077290 */ /* 0x000fc8000fffe0ff */
[C---:B------:R-:W-:Y:S02]  /*02a0*/  LEA R8, R7.reuse, UR6, 0x1 ;  /* 0x0000000607087c11 */ /* 0x040fe4000f8e08ff */
[----:B------:R-:W-:Y:S02]  /*02b0*/  LEA R16, R7, UR7, 0x1 ;  /* 0x0000000707107c11 */ /* 0x000fe4000f8e08ff */
[C---:B------:R-:W-:Y:S01]  /*02c0*/  IADD3 R14, PT, PT, R8.reuse, 0x3, RZ ;  /* 0x00000003080e7810 */ /* 0x040fe20007ffe0ff */
[----:B------:R-:W-:-:S04]  /*02d0*/  VIADD R9, R8, 0xffffffff ;  /* 0xffffffff08097836 */ /* 0x000fc80000000000 */
[----:B------:R-:W-:Y:S01]  /*02e0*/  VIADD R10, R9, UR6 ;  /* 0x00000006090a7c36 */ /* 0x000fe20008000000 */
[----:B------:R-:W-:-:S03]  /*02f0*/  SHF.R.U32.HI R9, RZ, R14, R9 ;  /* 0x0000000eff097219 */ /* 0x000fc60000011609 */
[----:B------:R-:W-:Y:S01]  /*0300*/  VIADD R11, R10, 0x4 ;  /* 0x000000040a0b7836 */ /* 0x000fe20000000000 */
[----:B------:R-:W-:-:S04]  /*0310*/  LEA.HI R9, R9, R8, RZ, 0x18 ;  /* 0x0000000809097211 */ /* 0x000fc800078fc0ff */
[----:B------:R-:W-:Y:S02]  /*0320*/  SHF.R.U32.HI R11, RZ, R11, R10 ;  /* 0x0000000bff0b7219 */ /* 0x000fe4000001160a */
[----:B------:R-:W-:Y:S02]  /*0330*/  LEA R9, R9, UR4, 0x2 ;  /* 0x0000000409097c11 */ /* 0x000fe4000f8e10ff */
[----:B------:R-:W-:-:S03]  /*0340*/  LEA.HI R11, R11, R16, RZ, 0x18 ;  /* 0x000000100b0b7211 */ /* 0x000fc600078fc0ff */
[----:B------:R-:W-:Y:S01]  /*0350*/  LDS R8, [R9+-0x4] ;  /* 0xfffffc0009087984 */ /* 0x000fe20000000800 */
[----:B------:R-:W-:-:S05]  /*0360*/  LEA R11, R11, UR4, 0x2 ;  /* 0x000000040b0b7c11 */ /* 0x000fca000f8e10ff */
[----:B------:R-:W0:Y:S02]  /*0370*/  LDS R7, [R11+-0x4] ;  /* 0xfffffc000b077984 */ /* 0x000e240000000800 */
[----:B0-----:R-:W-:-:S05]  /*0380*/  IMAD.IADD R8, R7, 0x1, R8 ;  /* 0x0000000107087824 */ /* 0x001fca00078e0208 */
[----:B------:R1:W-:Y:S02]  /*0390*/  STS [R11+-0x4], R8 ;  /* 0xfffffc080b007388 */ /* 0x0003e40000000800 */
.L_x_10:
[----:B------:R-:W-:Y:S05]  /*03a0*/  BSYNC.RECONVERGENT B0 ;  /* 0x0000000000007941 */ /* 0x000fea0003800200 */
.L_x_9:
[----:B------:R-:W-:Y:S02]  /*03b0*/  UISETP.NE.AND UP0, UPT, UR5, URZ, UPT ;  /* 0x000000ff0500728c */ /* 0x000fe4000bf05270 */
[----:B------:R-:W-:-:S07]  /*03c0*/  USHF.L.U32 UR6, UR6, 0x1, URZ ;  /* 0x0000000106067899 */ /* 0x000fce00080006ff */
[----:B------:R-:W-:Y:S05]  /*03d0*/  BRA.U UP0, `(.L_x_11) ;  /* 0xfffffffd00947547 */ /* 0x000fea000b83ffff */
.L_x_8:
[----:B------:R-:W-:Y:S01]  /*03e0*/  BAR.SYNC.DEFER_BLOCKING 0x0 ;  /* 0x0000000000007b1d */ /* 0x000fe20000010000 */
[----:B-1----:R-:W-:-:S05]  /*03f0*/  CS2R R8, SRZ ;  /* 0x0000000000087805 */ /* 0x002fca000001ff00 */
[----:B------:R-:W1:Y:S02]  /*0400*/  LDCU UR4, c[0x0][0x360] ;  /* 0x00006c00ff0477ac */ /* 0x000e640008000800 */
[----:B------:R-:W2:Y:S01]  /*0410*/  LDC.64 R10, c[0x0][0x380] ;  /* 0x0000e000ff0a7b82 */ /* 0x000ea20000000a00 */
[----:B------:R-:W3:Y:S01]  /*0420*/  LDCU UR5, c[0x0][0x388] ;  /* 0x00007100ff0577ac */ /* 0x000ee20008000800 */
[----:B0-----:R-:W0:Y:S01]  /*0430*/  LDS R7, [R12] ;  /* 0x000000000c077984 */ /* 0x001e220000000800 */
[----:B-1----:R-:W-:-:S04]  /*0440*/  IMAD R5, R0, UR4, R5 ;  /* 0x0000000400057c24 */ /* 0x002fc8000f8e0205 */
[----:B---3--:R-:W-:-:S05]  /*0450*/  IMAD R5, R4, R5, UR5 ;  /* 0x0000000504057e24 */ /* 0x008fca000f8e0205 */
[----:B------:R-:W-:-:S05]  /*0460*/  IADD3 R13, PT, PT, R5, -0x1, RZ ;  /* 0xffffffff050d7810 */ /* 0x000fca0007ffe0ff */
[----:B--2---:R-:W-:-:S05]  /*0470*/  IMAD.WIDE.U32 R4, R13, 0x4, R10 ;  /* 0x000000040d047825 */ /* 0x004fca00078e000a */
[----:B0-----:R-:W-:Y:S04]  /*0480*/  STG.E desc[UR8][R4.64], R7 ;  /* 0x0000000704007986 */ /* 0x001fe8000c101908 */
[----:B------:R0:W-:Y:S01]  /*0490*/  STG.E.EF desc[UR8][R4.64], RZ ;  /* 0x000000ff04007986 */ /* 0x0001e2000c001908 */
[----:B------:R-:W-:Y:S06]  /*04a0*/  MEMBAR.SC.GPU ;  /* 0x0000000000007992 */ /* 0x000fec0000002000 */
[----:B------:R-:W-:-:S00]  /*04b0*/  ERRBAR ;  /* 0x00000000000079ab */ /* 0x000fc00000000000 */
[----:B------:R-:W-:Y:S06]  /*04c0*/  CGAERRBAR ;  /* 0x00000000000075ab */ /* 0x000fec0000000000 */
[----:B------:R-:W-:Y:S04]  /*04d0*/  CCTL.IVALL ;  /* 0x00000000ff00798f */ /* 0x000fe80002000000 */
[----:B------:R1:W-:Y:S01]  /*04e0*/  STG.E.STRONG.SM desc[UR8][R8.64], RZ ;  /* 0x000000ff08007986 */ /* 0x0003e2000c10b908 */
[----:B------:R-:W-:Y:S06]  /*04f0*/  MEMBAR.SC.GPU ;  /* 0x0000000000007992 */ /* 0x000fec0000002000 */
[----:B------:R-:W-:-:S00]  /*0500*/  ERRBAR ;  /* 0x00000000000079ab */ /* 0x000fc00000000000 */
[----:B------:R-:W-:Y:S06]  /*0510*/  CGAERRBAR ;  /* 0x00000000000075ab */ /* 0x000fec0000000000 */
[----:B------:R-:W-:Y:S04]  /*0520*/  CCTL.IVALL ;  /* 0x00000000ff00798f */ /* 0x000fe80002000000 */
[----:B------:R-:W2:Y:S01]  /*0530*/  LDS R7, [R6+0x4] ;  /* 0x0000040006077984 */ /* 0x000ea20000000800 */
[----:B0-----:R-:W-:Y:S01]  /*0540*/  VIADD R5, R13, UR5 ;  /* 0x000000050d057c36 */ /* 0x001fe20008000000 */
[----:B-1----:R-:W-:-:S03]  /*0550*/  CS2R R8, SRZ ;  /* 0x0000000000087805 */ /* 0x002fc6000001ff00 */
[----:B------:R-:W-:Y:S01]  /*0560*/  IMAD.WIDE.U32 R4, R5, 0x4, R10 ;  /* 0x0000000405047825 */ /* 0x000fe200078e000a */
[----:B--2---:R-:W-:Y:S04]  /*0570*/  STG.E desc[UR8][R2.64], R7 ;  /* 0x0000000702007986 */ /* 0x004fe8000c101908 */
[----:B------:R-:W-:Y:S01]  /*0580*/  STG.E.EF desc[UR8][R4.64], RZ ;  /* 0x000000ff04007986 */ /* 0x000fe2000c001908 */
[----:B------:R-:W-:Y:S06]  /*0590*/  MEMBAR.SC.GPU ;  /* 0x0000000000007992 */ /* 0x000fec0000002000 */
[----:B------:R-:W-:-:S00]  /*05a0*/  ERRBAR ;  /* 0x00000000000079ab */ /* 0x000fc00000000000 */
[----:B------:R-:W-:Y:S06]  /*05b0*/  CGAERRBAR ;  /* 0x00000000000075ab */ /* 0x000fec0000000000 */
[----:B------:R-:W-:Y:S04]  /*05c0*/  CCTL.IVALL ;  /* 0x00000000ff00798f */ /* 0x000fe80002000000 */
[----:B------:R-:W-:Y:S01]  /*05d0*/  STG.E.STRONG.SM desc[UR8][R8.64], RZ ;  /* 0x000000ff08007986 */ /* 0x000fe2000c10b908 */
[----:B------:R-:W-:Y:S06]  /*05e0*/  MEMBAR.SC.GPU ;  /* 0x0000000000007992 */ /* 0x000fec0000002000 */
[----:B------:R-:W-:-:S00]  /*05f0*/  ERRBAR ;  /* 0x00000000000079ab */ /* 0x000fc00000000000 */
[----:B------:R-:W-:Y:S06]  /*0600*/  CGAERRBAR ;  /* 0x00000000000075ab */ /* 0x000fec0000000000 */
[----:B------:R-:W-:Y:S01]  /*0610*/  CCTL.IVALL ;  /* 0x00000000ff00798f */ /* 0x000fe20002000000 */
[----:B------:R-:W-:Y:S05]  /*0620*/  EXIT ;  /* 0x000000000000794d */ /* 0x000fea0003800000 */
.L_x_12:
        /* <DEDUP_REMOVED lines=13> */
.L_x_82:


//--------------------- .text._Z23scan_inter1_kernel_nvmoPjj --------------------------
	.section	.text._Z23scan_inter1_kernel_nvmoPjj,"ax",@progbits
	.align	128
        .global         _Z23scan_inter1_kernel_nvmoPjj
        .type           _Z23scan_inter1_kernel_nvmoPjj,@function
        .size           _Z23scan_inter1_kernel_nvmoPjj,(.L_x_83 - _Z23scan_inter1_kernel_nvmoPjj)
        .other          _Z23scan_inter1_kernel_nvmoPjj,@"STO_CUDA_ENTRY STV_DEFAULT"
_Z23scan_inter1_kernel_nvmoPjj:
.text._Z23scan_inter1_kernel_nvmoPjj:
        /* <DEDUP_REMOVED lines=10> */
[----:B------:R-:W-:-:S05]  /*00a0*/  VIADD R7, R7, 0xffffffff ;  /* 0xffffffff07077836 */ /* 0x000fca0000000000 */
[C---:B------:R-:W-:Y:S01]  /*00b0*/  IADD3 R9, PT, PT, R7.reuse, R6, RZ ;  /* 0x0000000607097210 */ /* 0x040fe20007ffe0ff */
[----:B---3--:R-:W-:-:S04]  /*00c0*/  IMAD.WIDE.U32 R6, R7, 0x4, R2 ;  /* 0x0000000407067825 */ /* 0x008fc800078e0002 */
[----:B------:R-:W-:Y:S02]  /*00d0*/  IMAD.WIDE.U32 R2, R9, 0x4, R2 ;  /* 0x0000000409027825 */ /* 0x000fe400078e0002 */
[----:B--2---:R0:W2:Y:S04]  /*00e0*/  LDG.E R7, desc[UR8][R6.64] ;  /* 0x0000000806077981 */ /* 0x0040a8000c1e1900 */
[----:B------:R-:W3:Y:S01]  /*00f0*/  LDG.E R13, desc[UR8][R2.64] ;  /* 0x00000008020d7981 */ /* 0x000ee2000c1e1900 */
[----:B------:R-:W1:Y:S01]  /*0100*/  S2UR UR5, SR_CgaCtaId ;  /* 0x00000000000579c3 */ /* 0x000e620000008800 */
[----:B------:R-:W-:Y:S01]  /*0110*/  IMAD.SHL.U32 R8, R5, 0x2, RZ ;  /* 0x0000000205087824 */ /* 0x000fe200078e00ff */
[----:B------:R-:W-:Y:S01]  /*0120*/  UMOV UR4, 0x400 ;  /* 0x0000040000047882 */ /* 0x000fe20000000000 */
[----:B------:R-:W-:-:S02]  /*0130*/  UISETP.NE.AND UP0, UPT, UR6, URZ, UPT ;  /* 0x000000ff0600728c */ /* 0x000fc4000bf05270 */
[C---:B------:R-:W-:Y:S01]  /*0140*/  VIADD R11, R8.reuse, 0x4 ;  /* 0x00000004080b7836 */ /* 0x040fe20000000000 */
[C---:B------:R-:W-:Y:S01]  /*0150*/  IADD3 R9, PT, PT, R8.reuse, 0x1, RZ ;  /* 0x0000000108097810 */ /* 0x040fe20007ffe0ff */
        /* <DEDUP_REMOVED lines=13> */
.L_x_16:
        /* <DEDUP_REMOVED lines=8> */
[----:B------:R-:W-:-:S03]  /*02b0*/  LEA R7, R7, UR7, 0x1 ;  /* 0x0000000707077c11 */ /* 0x000fc6000f8e08ff */
[C---:B------:R-:W-:Y:S02]  /*02c0*/  VIADD R9, R8.reuse, 0xffffffff ;  /* 0xffffffff08097836 */ /* 0x040fe40000000000 */
[----:B------:R-:W-:-:S03]  /*02d0*/  VIADD R12, R8, 0x3 ;  /* 0x00000003080c7836 */ /* 0x000fc60000000000 */
[----:B------:R-:W-:Y:S02]  /*02e0*/  IADD3 R11, PT, PT, R9, UR6, RZ ;  /* 0x00000006090b7c10 */ /* 0x000fe4000fffe0ff */
[----:B------:R-:W-:-:S03]  /*02f0*/  SHF.R.U32.HI R9, RZ, R12, R9 ;  /* 0x0000000cff097219 */ /* 0x000fc60000011609 */
[----:B------:R-:W-:Y:S01]  /*0300*/  VIADD R14, R11, 0x4 ;  /* 0x000000040b0e7836 */ /* 0x000fe20000000000 */
[----:B------:R-:W-:-:S04]  /*0310*/  LEA.HI R9, R9, R8, RZ, 0x18 ;  /* 0x0000000809097211 */ /* 0x000fc800078fc0ff */
[----:B------:R-:W-:Y:S02]  /*0320*/  SHF.R.U32.HI R14, RZ, R14, R11 ;  /* 0x0000000eff0e7219 */ /* 0x000fe4000001160b */
[----:B------:R-:W-:Y:S02]  /*0330*/  LEA R9, R9, UR4, 0x2 ;  /* 0x0000000409097c11 */ /* 0x000fe4000f8e10ff */
[----:B------:R-:W-:-:S04]  /*0340*/  LEA.HI R7, R14, R7, RZ, 0x18 ;  /* 0x000000070e077211 */ /* 0x000fc800078fc0ff */
[----:B------:R-:W-:Y:S01]  /*0350*/  LEA R7, R7, UR4, 0x2 ;  /* 0x0000000407077c11 */ /* 0x000fe2000f8e10ff */
[----:B------:R-:W-:Y:S04]  /*0360*/  LDS R9, [R9+-0x4] ;  /* 0xfffffc0009097984 */ /* 0x000fe80000000800 */
[----:B------:R-:W0:Y:S02]  /*0370*/  LDS R8, [R7+-0x4] ;  /* 0xfffffc0007087984 */ /* 0x000e240000000800 */
[----:B0-----:R-:W-:-:S05]  /*0380*/  IADD3 R8, PT, PT, R8, R9, RZ ;  /* 0x0000000908087210 */ /* 0x001fca0007ffe0ff */
[----:B------:R1:W-:Y:S02]  /*0390*/  STS [R7+-0x4], R8 ;  /* 0xfffffc0807007388 */ /* 0x0003e40000000800 */
.L_x_15:
[----:B------:R-:W-:Y:S05]  /*03a0*/  BSYNC.RECONVERGENT B0 ;  /* 0x0000000000007941 */ /* 0x000fea0003800200 */
.L_x_14:
[----:B------:R-:W-:Y:S02]  /*03b0*/  UISETP.NE.AND UP0, UPT, UR5, URZ, UPT ;  /* 0x000000ff0500728c */ /* 0x000fe4000bf05270 */
[----:B------:R-:W-:-:S07]  /*03c0*/  USHF.L.U32 UR6, UR6, 0x1, URZ ;  /* 0x0000000106067899 */ /* 0x000fce00080006ff */
[----:B------:R-:W-:Y:S05]  /*03d0*/  BRA.U UP0, `(.L_x_16) ;  /* 0xfffffffd00947547 */ /* 0x000fea000b83ffff */
.L_x_13:
[----:B------:R-:W-:Y:S06]  /*03e0*/  BAR.SYNC.DEFER_BLOCKING 0x0 ;  /* 0x0000000000007b1d */ /* 0x000fec0000010000 */
[----:B------:R-:W2:Y:S02]  /*03f0*/  LDCU UR4, c[0x0][0x360] ;  /* 0x00006c00ff0477ac */ /* 0x000ea40008000800 */
[----:B-1----:R-:W1:Y:S01]  /*0400*/  LDC.64 R8, c[0x0][0x380] ;  /* 0x0000e000ff087b82 */ /* 0x002e620000000a00 */
[----:B------:R-:W3:Y:S01]  /*0410*/  LDCU UR5, c[0x0][0x388] ;  /* 0x00007100ff0577ac */ /* 0x000ee20008000800 */
[----:B0-----:R-:W0:Y:S01]  /*0420*/  LDS R7, [R10] ;  /* 0x000000000a077984 */ /* 0x001e220000000800 */
[----:B--2---:R-:W-:-:S04]  /*0430*/  IMAD R5, R0, UR4, R5 ;  /* 0x0000000400057c24 */ /* 0x004fc8000f8e0205 */
[----:B---3--:R-:W-:-:S04]  /*0440*/  IMAD R5, R4, R5, UR5 ;  /* 0x0000000504057e24 */ /* 0x008fc8000f8e0205 */
[----:B------:R-:W-:-:S04]  /*0450*/  VIADD R11, R5, 0xffffffff ;  /* 0xffffffff050b7836 */ /* 0x000fc80000000000 */
[----:B-1----:R-:W-:-:S05]  /*0460*/  IMAD.WIDE.U32 R4, R11, 0x4, R8 ;  /* 0x000000040b047825 */ /* 0x002fca00078e0008 */
[----:B0-----:R-:W-:Y:S04]  /*0470*/  STG.E desc[UR8][R4.64], R7 ;  /* 0x0000000704007986 */ /* 0x001fe8000c101908 */
[----:B------:R0:W-:Y:S01]  /*0480*/  STG.E.EF desc[UR8][R4.64], RZ ;  /* 0x000000ff04007986 */ /* 0x0001e2000c001908 */
[----:B------:R-:W-:Y:S06]  /*0490*/  MEMBAR.SC.GPU ;  /* 0x0000000000007992 */ /* 0x000fec0000002000 */
[----:B------:R-:W-:-:S00]  /*04a0*/  ERRBAR ;  /* 0x00000000000079ab */ /* 0x000fc00000000000 */
[----:B------:R-:W-:Y:S06]  /*04b0*/  CGAERRBAR ;  /* 0x00000000000075ab */ /* 0x000fec0000000000 */
[----:B------:R-:W-:Y:S04]  /*04c0*/  CCTL.IVALL ;  /* 0x00000000ff00798f */ /* 0x000fe80002000000 */
[----:B------:R-:W1:Y:S01]  /*04d0*/  LDS R7, [R6+0x4] ;  /* 0x0000040006077984 */ /* 0x000e620000000800 */
[----:B0-----:R-:W-:-:S05]  /*04e0*/  IADD3 R5, PT, PT, R11, UR5, RZ ;  /* 0x000000050b057c10 */ /* 0x001fca000fffe0ff */
[----:B------:R-:W-:Y:S01]  /*04f0*/  IMAD.WIDE.U32 R4, R5, 0x4, R8 ;  /* 0x0000000405047825 */ /* 0x000fe200078e0008 */
[----:B-1----:R-:W-:Y:S04]  /*0500*/  STG.E desc[UR8][R2.64], R7 ;  /* 0x0000000702007986 */ /* 0x002fe8000c101908 */
[----:B------:R-:W-:Y:S01]  /*0510*/  STG.E.EF desc[UR8][R4.64], RZ ;  /* 0x000000ff04007986 */ /* 0x000fe2000c001908 */
[----:B------:R-:W-:Y:S06]  /*0520*/  MEMBAR.SC.GPU ;  /* 0x0000000000007992 */ /* 0x000fec0000002000 */
[----:B------:R-:W-:-:S00]  /*0530*/  ERRBAR ;  /* 0x00000000000079ab */ /* 0x000fc00000000000 */
[----:B------:R-:W-:Y:S06]  /*0540*/  CGAERRBAR ;  /* 0x00000000000075ab */ /* 0x000fec0000000000 */
[----:B------:R-:W-:Y:S01]  /*0550*/  CCTL.IVALL ;  /* 0x00000000ff00798f */ /* 0x000fe20002000000 */
[----:B------:R-:W-:Y:S05]  /*0560*/  EXIT ;  /* 0x000000000000794d */ /* 0x000fea0003800000 */
.L_x_17:
        /* <DEDUP_REMOVED lines=9> */
.L_x_83:


//--------------------- .text._Z23scan_inter1_kernel_nvmbPjj --------------------------
	.section	.text._Z23scan_inter1_kernel_nvmbPjj,"ax",@progbits
	.align	128
        .global         _Z23scan_inter1_kernel_nvmbPjj
        .type           _Z23scan_inter1_kernel_nvmbPjj,@function
        .size           _Z23scan_inter1_kernel_nvmbPjj,(.L_x_84 - _Z23scan_inter1_kernel_nvmbPjj)
        .other          _Z23scan_inter1_kernel_nvmbPjj,@"STO_CUDA_ENTRY STV_DEFAULT"
_Z23scan_inter1_kernel_nvmbPjj:
.text._Z23scan_inter1_kernel_nvmbPjj:
        /* <DEDUP_REMOVED lines=11> */
[C---:B---3--:R-:W-:Y:S01]  /*00b0*/  IMAD.WIDE.U32 R6, R5.reuse, 0x4, R8 ;  /* 0x0000000405067825 */ /* 0x048fe200078e0008 */
[----:B------:R-:W-:-:S05]  /*00c0*/  IADD3 R0, PT, PT, R5, R0, RZ ;  /* 0x0000000005007210 */ /* 0x000fca0007ffe0ff */
[----:B------:R-:W-:Y:S01]  /*00d0*/  IMAD.WIDE.U32 R8, R0, 0x4, R8 ;  /* 0x0000000400087825 */ /* 0x000fe200078e0008 */
[----:B--2---:R0:W2:Y:S05]  /*00e0*/  LDG.E R7, desc[UR8][R6.64] ;  /* 0x0000000806077981 */ /* 0x0040aa000c1e1900 */
        /* <DEDUP_REMOVED lines=18> */
[----:B------:R-:W-:Y:S01]  /*0210*/  IMAD.MOV.U32 R8, RZ, RZ, 0x1 ;  /* 0x00000001ff087424 */ /* 0x000fe200078e00ff */
[----:B------:R-:W-:-:S06]  /*0220*/  UMOV UR5, UR6 ;  /* 0x0000000600057c82 */ /* 0x000fcc0008000000 */
.L_x_21:
[----:B------:R-:W-:Y:S01]  /*0230*/  BAR.SYNC.DEFER_BLOCKING 0x0 ;  /* 0x0000000000007b1d */ /* 0x000fe20000010000 */
[----:B------:R-:W-:Y:S01]  /*0240*/  ISETP.GE.U32.AND P0, PT, R3, UR5, PT ;  /* 0x0000000503007c0c */ /* 0x000fe2000bf06070 */
[----:B------:R-:W-:-:S04]  /*0250*/  USHF.R.U32.HI UR5, URZ, 0x1, UR5 ;  /* 0x00000001ff057899 */ /* 0x000fc80008011605 */
[----:B------:R-:W-:Y:S08]  /*0260*/  BSSY.RECONVERGENT B0, `(.L_x_19) ;  /* 0x0000013000007945 */ /* 0x000ff00003800200 */
[----:B-1----:R-:W-:Y:S05]  /*0270*/  @P0 BRA `(.L_x_20) ;  /* 0x0000000000440947 */ /* 0x002fea0003800000 */
[--C-:B0-----:R-:W-:Y:S02]  /*0280*/  IMAD R7, R5, R8, R8.reuse ;  /* 0x0000000805077224 */ /* 0x101fe400078e0208 */
[----:B------:R-:W-:-:S03]  /*0290*/  IMAD.IADD R13, R8, 0x1, R8 ;  /* 0x00000001080d7824 */ /* 0x000fc600078e0208 */
[----:B------:R-:W-:Y:S01]  /*02a0*/  IADD3 R9, PT, PT, R7, -0x1, RZ ;  /* 0xffffffff07097810 */ /* 0x000fe20007ffe0ff */
[----:B------:R-:W-:Y:S01]  /*02b0*/  IMAD R16, R5, R8, R13 ;  /* 0x0000000805107224 */ /* 0x000fe200078e020d */
[----:B------:R-:W-:-:S03]  /*02c0*/  IADD3 R14, PT, PT, R7, 0x3, RZ ;  /* 0x00000003070e7810 */ /* 0x000fc60007ffe0ff */
[----:B------:R-:W-:Y:S01]  /*02d0*/  IMAD.IADD R10, R9, 0x1, R8 ;  /* 0x00000001090a7824 */ /* 0x000fe200078e0208 */
        /* <DEDUP_REMOVED lines=11> */
.L_x_20:
[----:B------:R-:W-:Y:S05]  /*0390*/  BSYNC.RECONVERGENT B0 ;  /* 0x0000000000007941 */ /* 0x000fea0003800200 */
.L_x_19:
[----:B------:R-:W-:Y:S01]  /*03a0*/  UISETP.NE.AND UP0, UPT, UR5, URZ, UPT ;  /* 0x000000ff0500728c */ /* 0x000fe2000bf05270 */
[----:B------:R-:W-:-:S08]  /*03b0*/  IMAD.SHL.U32 R8, R8, 0x2, RZ ;  /* 0x0000000208087824 */ /* 0x000fd000078e00ff */
[----:B------:R-:W-:Y:S05]  /*03c0*/  BRA.U UP0, `(.L_x_21) ;  /* 0xfffffffd00987547 */ /* 0x000fea000b83ffff */
.L_x_18:
[----:B------:R-:W-:Y:S06]  /*03d0*/  BAR.SYNC.DEFER_BLOCKING 0x0 ;  /* 0x0000000000007b1d */ /* 0x000fec0000010000 */
[----:B------:R-:W2:Y:S02]  /*03e0*/  LDCU UR4, c[0x0][0x360] ;  /* 0x00006c00ff0477ac */ /* 0x000ea40008000800 */
[----:B0-----:R-:W0:Y:S01]  /*03f0*/  LDC.64 R8, c[0x0][0x380] ;  /* 0x0000e000ff087b82 */ /* 0x001e220000000a00 */
[----:B------:R-:W3:Y:S01]  /*0400*/  LDCU UR5, c[0x0][0x388] ;  /* 0x00007100ff0577ac */ /* 0x000ee20008000800 */
[----:B------:R-:W4:Y:S01]  /*0410*/  LDS R5, [R12] ;  /* 0x000000000c057984 */ /* 0x000f220000000800 */
[----:B--2---:R-:W-:-:S04]  /*0420*/  IMAD R3, R2, UR4, R3 ;  /* 0x0000000402037c24 */ /* 0x004fc8000f8e0203 */
[----:B---3--:R-:W-:-:S05]  /*0430*/  IMAD R3, R4, R3, UR5 ;  /* 0x0000000504037e24 */ /* 0x008fca000f8e0203 */
[----:B------:R-:W-:-:S05]  /*0440*/  IADD3 R3, PT, PT, R3, -0x1, RZ ;  /* 0xffffffff03037810 */ /* 0x000fca0007ffe0ff */
[----:B0-----:R-:W-:-:S05]  /*0450*/  IMAD.WIDE.U32 R2, R3, 0x4, R8 ;  /* 0x0000000403027825 */ /* 0x001fca00078e0008 */
[----:B----4-:R0:W-:Y:S01]  /*0460*/  STG.E.STRONG.SYS desc[UR8][R2.64], R5 ;  /* 0x0000000502007986 */ /* 0x0101e2000c115908 */
[----:B------:R-:W-:Y:S06]  /*0470*/  MEMBAR.SC.GPU ;  /* 0x0000000000007992 */ /* 0x000fec0000002000 */
[----:B------:R-:W-:-:S00]  /*0480*/  ERRBAR ;  /* 0x00000000000079ab */ /* 0x000fc00000000000 */
[----:B------:R-:W-:Y:S06]  /*0490*/  CGAERRBAR ;  /* 0x00000000000075ab */ /* 0x000fec0000000000 */
[----:B------:R-:W-:Y:S04]  /*04a0*/  CCTL.IVALL ;  /* 0x00000000ff00798f */ /* 0x000fe80002000000 */
[----:B------:R-:W2:Y:S01]  /*04b0*/  LDS R5, [R6+0x4] ;  /* 0x0000040006057984 */ /* 0x000ea20000000800 */
[----:B------:R-:W0:Y:S02]  /*04c0*/  LDCU.64 UR4, c[0x0][0x380] ;  /* 0x00007000ff0477ac */ /* 0x000e240008000a00 */
[----:B0-----:R-:W-:-:S04]  /*04d0*/  LEA R2, P0, R0, UR4, 0x2 ;  /* 0x0000000400027c11 */ /* 0x001fc8000f8010ff */
[----:B------:R-:W-:-:S05]  /*04e0*/  LEA.HI.X R3, R0, UR5, RZ, 0x2, P0 ;  /* 0x0000000500037c11 */ /* 0x000fca00080f14ff */
[----:B--2---:R-:W-:Y:S01]  /*04f0*/  STG.E.STRONG.SYS desc[UR8][R2.64], R5 ;  /* 0x0000000502007986 */ /* 0x004fe2000c115908 */
[----:B------:R-:W-:Y:S06]  /*0500*/  MEMBAR.SC.GPU ;  /* 0x0000000000007992 */ /* 0x000fec0000002000 */
[----:B------:R-:W-:-:S00]  /*0510*/  ERRBAR ;  /* 0x00000000000079ab */ /* 0x000fc00000000000 */
[----:B------:R-:W-:Y:S06]  /*0520*/  CGAERRBAR ;  /* 0x00000000000075ab */ /* 0x000fec0000000000 */
[----:B------:R-:W-:Y:S01]  /*0530*/  CCTL.IVALL ;  /* 0x00000000ff00798f */ /* 0x000fe20002000000 */
[----:B------:R-:W-:Y:S05]  /*0540*/  EXIT ;  /* 0x000000000000794d */ /* 0x000fea0003800000 */
.L_x_22:
        /* <DEDUP_REMOVED lines=11> */
.L_x_84:


//--------------------- .text._Z18scan_inter1_kernelPjj --------------------------
	.section	.text._Z18scan_inter1_kernelPjj,"ax",@progbits
	.align	128
        .global         _Z18scan_inter1_kernelPjj
        .type           _Z18scan_inter1_kernelPjj,@function
        .size           _Z18scan_inter1_kernelPjj,(.L_x_85 - _Z18scan_inter1_kernelPjj)
        .other          _Z18scan_inter1_kernelPjj,@"STO_CUDA_ENTRY STV_DEFAULT"
_Z18scan_inter1_kernelPjj:
.text._Z18scan_inter1_kernelPjj:
        /* <DEDUP_REMOVED lines=33> */
[----:B------:R-:W-:Y:S01]  /*0210*/  UMOV UR5, UR6 ;  /* 0x0000000600057c82 */ /* 0x000fe20008000000 */
[----:B------:R-:W-:-:S05]  /*0220*/  UMOV UR6, 0x1 ;  /* 0x0000000100067882 */ /* 0x000fca0000000000 */
.L_x_26:
[----:B------:R-:W-:Y:S01]  /*0230*/  BAR.SYNC.DEFER_BLOCKING 0x0 ;  /* 0x0000000000007b1d */ /* 0x000fe20000010000 */
[----:B------:R-:W-:Y:S01]  /*0240*/  ISETP.GE.U32.AND P0, PT, R0, UR5, PT ;  /* 0x0000000500007c0c */ /* 0x000fe2000bf06070 */
[----:B------:R-:W-:-:S04]  /*0250*/  USHF.R.U32.HI UR5, URZ, 0x1, UR5 ;  /* 0x00000001ff057899 */ /* 0x000fc80008011605 */
[----:B------:R-:W-:Y:S08]  /*0260*/  BSSY.RECONVERGENT B0, `(.L_x_24) ;  /* 0x0000014000007945 */ /* 0x000ff00003800200 */
[----:B-1----:R-:W-:Y:S05]  /*0270*/  @P0 BRA `(.L_x_25) ;  /* 0x0000000000480947 */ /* 0x002fea0003800000 */
[----:B------:R-:W-:Y:S01]  /*0280*/  IMAD R7, R0, UR6, RZ ;  /* 0x0000000600077c24 */ /* 0x000fe2000f8e02ff */
[----:B------:R-:W-:-:S04]  /*0290*/  UIADD3 UR7, UPT, UPT, UR6, UR6, URZ ;  /* 0x0000000606077290 */ /* 0x000fc8000fffe0ff */
[C---:B------:R-:W-:Y:S02]  /*02a0*/  LEA R8, R7.reuse, UR6, 0x1 ;  /* 0x0000000607087c11 */ /* 0x040fe4000f8e08ff */
[----:B------:R-:W-:-:S03]  /*02b0*/  LEA R7, R7, UR7, 0x1 ;  /* 0x0000000707077c11 */ /* 0x000fc6000f8e08ff */
[C---:B0-----:R-:W-:Y:S02]  /*02c0*/  VIADD R10, R8.reuse, 0xffffffff ;  /* 0xffffffff080a7836 */ /* 0x041fe40000000000 */
[----:B------:R-:W-:Y:S02]  /*02d0*/  VIADD R13, R8, 0x3 ;  /* 0x00000003080d7836 */ /* 0x000fe40000000000 */
[----:B------:R-:W-:-:S03]  /*02e0*/  VIADD R11, R10, UR6 ;  /* 0x000000060a0b7c36 */ /* 0x000fc60008000000 */
[----:B------:R-:W-:Y:S02]  /*02f0*/  SHF.R.U32.HI R13, RZ, R13, R10 ;  /* 0x0000000dff0d7219 */ /* 0x000fe4000001160a */
[----:B------:R-:W-:Y:S02]  /*0300*/  IADD3 R12, PT, PT, R11, 0x4, RZ ;  /* 0x000000040b0c7810 */ /* 0x000fe40007ffe0ff */
[----:B------:R-:W-:Y:S02]  /*0310*/  LEA.HI R13, R13, R8, RZ, 0x18 ;  /* 0x000000080d0d7211 */ /* 0x000fe400078fc0ff */
[----:B------:R-:W-:Y:S02]  /*0320*/  SHF.R.U32.HI R12, RZ, R12, R11 ;  /* 0x0000000cff0c7219 */ /* 0x000fe4000001160b */
[----:B------:R-:W-:Y:S02]  /*0330*/  LEA R13, R13, UR4, 0x2 ;  /* 0x000000040d0d7c11 */ /* 0x000fe4000f8e10ff */
[----:B------:R-:W-:-:S04]  /*0340*/  LEA.HI R7, R12, R7, RZ, 0x18 ;  /* 0x000000070c077211 */ /* 0x000fc800078fc0ff */
[----:B------:R-:W-:Y:S01]  /*0350*/  LEA R7, R7, UR4, 0x2 ;  /* 0x0000000407077c11 */ /* 0x000fe2000f8e10ff */
[----:B------:R-:W-:Y:S04]  /*0360*/  LDS R13, [R13+-0x4] ;  /* 0xfffffc000d0d7984 */ /* 0x000fe80000000800 */
[----:B------:R-:W0:Y:S02]  /*0370*/  LDS R8, [R7+-0x4] ;  /* 0xfffffc0007087984 */ /* 0x000e240000000800 */
[----:B0-----:R-:W-:-:S05]  /*0380*/  IMAD.IADD R8, R8, 0x1, R13 ;  /* 0x0000000108087824 */ /* 0x001fca00078e020d */
[----:B------:R1:W-:Y:S02]  /*0390*/  STS [R7+-0x4], R8 ;  /* 0xfffffc0807007388 */ /* 0x0003e40000000800 */
.L_x_25:
[----:B------:R-:W-:Y:S05]  /*03a0*/  BSYNC.RECONVERGENT B0 ;  /* 0x0000000000007941 */ /* 0x000fea0003800200 */
.L_x_24:
[----:B------:R-:W-:Y:S02]  /*03b0*/  UISETP.NE.AND UP0, UPT, UR5, URZ, UPT ;  /* 0x000000ff0500728c */ /* 0x000fe4000bf05270 */
[----:B------:R-:W-:-:S07]  /*03c0*/  USHF.L.U32 UR6, UR6, 0x1, URZ ;  /* 0x0000000106067899 */ /* 0x000fce00080006ff */
[----:B------:R-:W-:Y:S05]  /*03d0*/  BRA.U UP0, `(.L_x_26) ;  /* 0xfffffffd00947547 */ /* 0x000fea000b83ffff */
.L_x_23:
[----:B------:R-:W-:Y:S06]  /*03e0*/  BAR.SYNC.DEFER_BLOCKING 0x0 ;  /* 0x0000000000007b1d */ /* 0x000fec0000010000 */
[----:B0-----:R-:W0:Y:S04]  /*03f0*/  LDS R9, [R9] ;  /* 0x0000000009097984 */ /* 0x001e280000000800 */
[----:B-1----:R-:W1:Y:S04]  /*0400*/  LDS R7, [R6+0x4] ;  /* 0x0000040006077984 */ /* 0x002e680000000800 */
[----:B0-----:R-:W-:Y:S04]  /*0410*/  STG.E desc[UR8][R2.64], R9 ;  /* 0x0000000902007986 */ /* 0x001fe8000c101908 */
[----:B-1----:R-:W-:Y:S01]  /*0420*/  STG.E desc[UR8][R4.64], R7 ;  /* 0x0000000704007986 */ /* 0x002fe2000c101908 */
[----:B------:R-:W-:Y:S05]  /*0430*/  EXIT ;  /* 0x000000000000794d */ /* 0x000fea0003800000 */
.L_x_27:
        /* <DEDUP_REMOVED lines=12> */
.L_x_85:


//--------------------- .text._Z19scan_L1_kernel_nvmbjPjS_ --------------------------
	.section	.text._Z19scan_L1_kernel_nvmbjPjS_,"ax",@progbits
	.align	128
        .global         _Z19scan_L1_kernel_nvmbjPjS_
        .type           _Z19scan_L1_kernel_nvmbjPjS_,@function
        .size           _Z19scan_L1_kernel_nvmbjPjS_,(.L_x_86 - _Z19scan_L1_kernel_nvmbjPjS_)
        .other          _Z19scan_L1_kernel_nvmbjPjS_,@"STO_CUDA_ENTRY STV_DEFAULT"
_Z19scan_L1_kernel_nvmbjPjS_:
.text._Z19scan_L1_kernel_nvmbjPjS_:
[----:B------:R-:W-:Y:S01]  /*0000*/  LDC R1, c[0x0][0x37c] ;  /* 0x0000df00ff017b82 */ /* 0x000fe20000000800 */
[----:B------:R-:W0:Y:S01]  /*0010*/  S2R R2, SR_CTAID.X ;  /* 0x0000000000027919 */ /* 0x000e220000002500 */
[----:B------:R-:W1:Y:S01]  /*0020*/  LDCU UR6, c[0x0][0x360] ;  /* 0x00006c00ff0677ac */ /* 0x000e620008000800 */
[----:B------:R-:W1:Y:S01]  /*0030*/  S2R R0, SR_TID.X ;  /* 0x0000000000007919 */ /* 0x000e620000002100 */
[----:B------:R-:W2:Y:S01]  /*0040*/  LDCU UR4, c[0x0][0x380] ;  /* 0x00007000ff0477ac */ /* 0x000ea20008000800 */
[----:B------:R-:W3:Y:S01]  /*0050*/  LDCU.64 UR10, c[0x0][0x358] ;  /* 0x00006b00ff0a77ac */ /* 0x000ee20008000a00 */
[----:B0-----:R-:W-:-:S04]  /*0060*/  IMAD.SHL.U32 R3, R2, 0x2, RZ ;  /* 0x0000000202037824 */ /* 0x001fc800078e00ff */
[----:B-1----:R-:W-:-:S04]  /*0070*/  IMAD R4, R3, UR6, R0 ;  /* 0x0000000603047c24 */ /* 0x002fc8000f8e0200 */
[C---:B------:R-:W-:Y:S01]  /*0080*/  VIADD R5, R4.reuse, UR6 ;  /* 0x0000000604057c36 */ /* 0x040fe20008000000 */
[----:B--2---:R-:W-:-:S04]  /*0090*/  ISETP.GE.U32.AND P0, PT, R4, UR4, PT ;  /* 0x0000000404007c0c */ /* 0x004fc8000bf06070 */
[----:B------:R-:W-:-:S09]  /*00a0*/  ISETP.GE.U32.AND P1, PT, R5, UR4, PT ;  /* 0x0000000405007c0c */ /* 0x000fd2000bf26070 */
[----:B------:R-:W0:Y:S08]  /*00b0*/  @!P0 LDC R9, c[0x0][0x360] ;  /* 0x0000d800ff098b82 */ /* 0x000e300000000800 */
[----:B------:R-:W1:Y:S08]  /*00c0*/  @!P1 LDC R11, c[0x0][0x360] ;  /* 0x0000d800ff0b9b82 */ /* 0x000e700000000800 */
[----:B------:R-:W2:Y:S08]  /*00d0*/  @!P1 LDC.64 R6, c[0x0][0x388] ;  /* 0x0000e200ff069b82 */ /* 0x000eb00000000a00 */
[----:B------:R-:W4:Y:S01]  /*00e0*/  @!P0 LDC.64 R4, c[0x0][0x388] ;  /* 0x0000e200ff048b82 */ /* 0x000f220000000a00 */
[----:B0-----:R-:W-:-:S02]  /*00f0*/  @!P0 IMAD R9, R3, R9, R0 ;  /* 0x0000000903098224 */ /* 0x001fc400078e0200 */
[----:B-1----:R-:W-:-:S04]  /*0100*/  @!P1 IMAD R8, R3, R11, R0 ;  /* 0x0000000b03089224 */ /* 0x002fc800078e0200 */
[----:B------:R-:W-:Y:S02]  /*0110*/  @!P1 IMAD.IADD R11, R8, 0x1, R11 ;  /* 0x00000001080b9824 */ /* 0x000fe400078e020b */
[----:B------:R-:W-:Y:S02]  /*0120*/  IMAD.MOV.U32 R8, RZ, RZ, RZ ;  /* 0x000000ffff087224 */ /* 0x000fe400078e00ff */
[----:B--2---:R-:W-:-:S04]  /*0130*/  @!P1 IMAD.WIDE.U32 R6, R11, 0x4, R6 ;  /* 0x000000040b069825 */ /* 0x004fc800078e0006 */
[----:B------:R-:W-:Y:S01]  /*0140*/  IMAD.MOV.U32 R11, RZ, RZ, RZ ;  /* 0x000000ffff0b7224 */ /* 0x000fe200078e00ff */
[----:B---3--:R-:W2:Y:S01]  /*0150*/  @!P1 LDG.E R8, desc[UR10][R6.64] ;  /* 0x0000000a06089981 */ /* 0x008ea2000c1e1900 */
[----:B----4-:R-:W-:-:S05]  /*0160*/  @!P0 IMAD.WIDE.U32 R4, R9, 0x4, R4 ;  /* 0x0000000409048825 */ /* 0x010fca00078e0004 */
[----:B------:R0:W3:Y:S01]  /*0170*/  @!P0 LDG.E R11, desc[UR10][R4.64] ;  /* 0x0000000a040b8981 */ /* 0x0000e2000c1e1900 */
[----:B------:R-:W1:Y:S01]  /*0180*/  S2UR UR5, SR_CgaCtaId ;  /* 0x00000000000579c3 */ /* 0x000e620000008800 */
[C---:B------:R-:W-:Y:S02]  /*0190*/  VIADD R10, R0.reuse, UR6 ;  /* 0x00000006000a7c36 */ /* 0x040fe40008000000 */
[----:B------:R-:W-:Y:S02]  /*01a0*/  VIADD R9, R0, 0x4 ;  /* 0x0000000400097836 */ /* 0x000fe40000000000 */
[----:B------:R-:W-:Y:S01]  /*01b0*/  VIADD R13, R10, 0x4 ;  /* 0x000000040a0d7836 */ /* 0x000fe20000000000 */
[----:B------:R-:W-:Y:S02]  /*01c0*/  UMOV UR4, 0x400 ;  /* 0x0000040000047882 */ /* 0x000fe40000000000 */
[----:B------:R-:W-:Y:S02]  /*01d0*/  SHF.R.U32.HI R9, RZ, R9, R0 ;  /* 0x00000009ff097219 */ /* 0x000fe40000011600 */
[----:B------:R-:W-:-:S02]  /*01e0*/  SHF.R.U32.HI R13, RZ, R13, R10 ;  /* 0x0000000dff0d7219 */ /* 0x000fc4000001160a */
[----:B------:R-:W-:Y:S02]  /*01f0*/  LEA.HI R9, R9, R0, RZ, 0x18 ;  /* 0x0000000009097211 */ /* 0x000fe400078fc0ff */
[----:B------:R-:W-:Y:S01]  /*0200*/  LEA.HI R13, R13, R10, RZ, 0x18 ;  /* 0x0000000a0d0d7211 */ /* 0x000fe200078fc0ff */
[----:B-1----:R-:W-:-:S06]  /*0210*/  ULEA UR4, UR5, UR4, 0x18 ;  /* 0x0000000405047291 */ /* 0x002fcc000f8ec0ff */
[----:B0-----:R-:W-:Y:S02]  /*0220*/  LEA R4, R9, UR4, 0x2 ;  /* 0x0000000409047c11 */ /* 0x001fe4000f8e10ff */
[----:B------:R-:W-:Y:S01]  /*0230*/  LEA R13, R13, UR4, 0x2 ;  /* 0x000000040d0d7c11 */ /* 0x000fe2000f8e10ff */
[----:B------:R-:W-:Y:S01]  /*0240*/  UISETP.NE.AND UP0, UPT, UR6, URZ, UPT ;  /* 0x000000ff0600728c */ /* 0x000fe2000bf05270 */
[----:B------:R-:W-:Y:S01]  /*0250*/  UMOV UR8, 0x1 ;  /* 0x0000000100087882 */ /* 0x000fe20000000000 */
[----:B---3--:R0:W-:Y:S04]  /*0260*/  STS [R4], R11 ;  /* 0x0000000b04007388 */ /* 0x0081e80000000800 */
[----:B--2---:R0:W-:Y:S03]  /*0270*/  STS [R13], R8 ;  /* 0x000000080d007388 */ /* 0x0041e60000000800 */
[----:B------:R-:W-:Y:S05]  /*0280*/  BRA.U !UP0, `(.L_x_28) ;  /* 0x0000000108707547 */ /* 0x000fea000b800000 */
[----:B------:R-:W-:-:S05]  /*0290*/  UMOV UR8, 0x1 ;  /* 0x0000000100087882 */ /* 0x000fca0000000000 */
.L_x_31:
        /* <DEDUP_REMOVED lines=9> */
[C---:B------:R-:W-:Y:S02]  /*0330*/  VIADD R7, R6.reuse, 0xffffffff ;  /* 0xffffffff06077836 */ /* 0x040fe40000000000 */
[----:B------:R-:W-:Y:S02]  /*0340*/  VIADD R10, R6, 0x3 ;  /* 0x00000003060a7836 */ /* 0x000fe40000000000 */
[----:B0-----:R-:W-:-:S03]  /*0350*/  VIADD R8, R7, UR8 ;  /* 0x0000000807087c36 */ /* 0x001fc60008000000 */
[----:B------:R-:W-:Y:S01]  /*0360*/  SHF.R.U32.HI R7, RZ, R10, R7 ;  /* 0x0000000aff077219 */ /* 0x000fe20000011607 */
[----:B------:R-:W-:-:S03]  /*0370*/  VIADD R9, R8, 0x4 ;  /* 0x0000000408097836 */ /* 0x000fc60000000000 */
[----:B------:R-:W-:Y:S02]  /*0380*/  LEA.HI R7, R7, R6, RZ, 0x18 ;  /* 0x0000000607077211 */ /* 0x000fe400078fc0ff */
        /* <DEDUP_REMOVED lines=8> */
.L_x_30:
[----:B------:R-:W-:Y:S05]  /*0410*/  BSYNC.RECONVERGENT B0 ;  /* 0x0000000000007941 */ /* 0x000fea0003800200 */
.L_x_29:
[----:B------:R-:W-:Y:S02]  /*0420*/  UISETP.NE.AND UP0, UPT, UR6, URZ, UPT ;  /* 0x000000ff0600728c */ /* 0x000fe4000bf05270 */
[----:B------:R-:W-:-:S07]  /*0430*/  USHF.L.U32 UR8, UR8, 0x1, URZ ;  /* 0x0000000108087899 */ /* 0x000fce00080006ff */
[----:B------:R-:W-:Y:S05]  /*0440*/  BRA.U UP0, `(.L_x_31) ;  /* 0xfffffffd00947547 */ /* 0x000fea000b83ffff */
.L_x_28:
[----:B------:R-:W-:Y:S01]  /*0450*/  ISETP.NE.AND P0, PT, R0, RZ, PT ;  /* 0x000000ff0000720c */ /* 0x000fe20003f05270 */
[----:B------:R-:W-:-:S12]  /*0460*/  BSSY.RECONVERGENT B0, `(.L_x_32) ;  /* 0x0000012000007945 */ /* 0x000fd80003800200 */
[----:B------:R-:W-:Y:S05]  /*0470*/  @P0 BRA `(.L_x_33) ;  /* 0x0000000000400947 */ /* 0x000fea0003800000 */
[----:B------:R-:W2:Y:S01]  /*0480*/  LDCU UR5, c[0x0][0x360] ;  /* 0x00006c00ff0577ac */ /* 0x000ea20008000800 */
[----:B-1----:R-:W1:Y:S01]  /*0490*/  LDC.64 R6, c[0x0][0x390] ;  /* 0x0000e400ff067b82 */ /* 0x002e620000000a00 */
[----:B--2---:R-:W-:-:S04]  /*04a0*/  USHF.L.U32 UR5, UR5, 0x1, URZ ;  /* 0x0000000105057899 */ /* 0x004fc800080006ff */
[----:B------:R-:W-:Y:S02]  /*04b0*/  UIADD3 UR6, UPT, UPT, UR5, -0x1, URZ ;  /* 0xffffffff05067890 */ /* 0x000fe4000fffe0ff */
[----:B------:R-:W-:Y:S01]  /*04c0*/  UIADD3 UR7, UPT, UPT, UR5, 0x3, URZ ;  /* 0x0000000305077890 */ /* 0x000fe2000fffe0ff */
[----:B-1----:R-:W-:-:S03]  /*04d0*/  IMAD.WIDE.U32 R6, R2, 0x4, R6 ;  /* 0x0000000402067825 */ /* 0x002fc600078e0006 */
[----:B------:R-:W-:-:S04]  /*04e0*/  USHF.R.U32.HI UR6, URZ, UR7, UR6 ;  /* 0x00000007ff067299 */ /* 0x000fc80008011606 */
[----:B------:R-:W-:-:S04]  /*04f0*/  ULEA.HI UR6, UR6, UR5, URZ, 0x18 ;  /* 0x0000000506067291 */ /* 0x000fc8000f8fc0ff */
[----:B------:R-:W-:-:S09]  /*0500*/  ULEA UR6, UR6, UR4, 0x2 ;  /* 0x0000000406067291 */ /* 0x000fd2000f8e10ff */
[----:B------:R-:W1:Y:S04]  /*0510*/  LDS R5, [UR6+-0x4] ;  /* 0xfffffc06ff057984 */ /* 0x000e680008000800 */
[----:B-1----:R2:W-:Y:S01]  /*0520*/  STG.E.STRONG.SYS desc[UR10][R6.64], R5 ;  /* 0x0000000506007986 */ /* 0x0025e2000c11590a */
[----:B------:R-:W-:Y:S06]  /*0530*/  MEMBAR.SC.GPU ;  /* 0x0000000000007992 */ /* 0x000fec0000002000 */
[----:B------:R-:W-:-:S00]  /*0540*/  ERRBAR ;  /* 0x00000000000079ab */ /* 0x000fc00000000000 */
[----:B------:R-:W-:Y:S06]  /*0550*/  CGAERRBAR ;  /* 0x00000000000075ab */ /* 0x000fec0000000000 */
[----:B------:R-:W-:Y:S04]  /*0560*/  CCTL.IVALL ;  /* 0x00000000ff00798f */ /* 0x000fe80002000000 */
[----:B------:R-:W-:Y:S01]  /*0570*/  STS [UR6+-0x4], RZ ;  /* 0xfffffcffff007988 */ /* 0x000fe20008000806 */
.L_x_33:
[----:B------:R-:W-:Y:S05]  /*0580*/  BSYNC.RECONVERGENT B0 ;  /* 0x0000000000007941 */ /* 0x000fea0003800200 */
.L_x_32:
[----:B------:R-:W3:Y:S02]  /*0590*/  LDCU UR7, c[0x0][0x360] ;  /* 0x00006c00ff0777ac */ /* 0x000ee40008000800 */
[----:B---3--:R-:W-:-:S09]  /*05a0*/  UISETP.NE.AND UP0, UPT, UR7, URZ, UPT ;  /* 0x000000ff0700728c */ /* 0x008fd2000bf05270 */
[----:B------:R-:W-:Y:S05]  /*05b0*/  BRA.U !UP0, `(.L_x_34) ;  /* 0x0000000108787547 */ /* 0x000fea000b800000 */
[----:B------:R-:W-:-:S05]  /*05c0*/  UMOV UR5, 0x1 ;  /* 0x0000000100057882 */ /* 0x000fca0000000000 */
.L_x_37:
[----:B------:R-:W-:Y:S01]  /*05d0*/  BAR.SYNC.DEFER_BLOCKING 0x0 ;  /* 0x0000000000007b1d */ /* 0x000fe20000010000 */
[----:B------:R-:W-:Y:S01]  /*05e0*/  ISETP.GE.U32.AND P0, PT, R0, UR5, PT ;  /* 0x0000000500007c0c */ /* 0x000fe2000bf06070 */
[----:B------:R-:W-:Y:S02]  /*05f0*/  USHF.L.U32 UR5, UR5, 0x1, URZ ;  /* 0x0000000105057899 */ /* 0x000fe400080006ff */
[----:B------:R-:W-:Y:S02]  /*0600*/  USHF.R.U32.HI UR8, URZ, 0x1, UR8 ;  /* 0x00000001ff087899 */ /* 0x000fe40008011608 */
[----:B------:R-:W-:Y:S08]  /*0610*/  BSSY.RECONVERGENT B0, `(.L_x_35) ;  /* 0x0000016000007945 */ /* 0x000ff00003800200 */
[----:B---3--:R-:W-:Y:S05]  /*0620*/  @P0 BRA `(.L_x_36) ;  /* 0x0000000000500947 */ /* 0x008fea0003800000 */
[----:B------:R-:W-:Y:S01]  /*0630*/  IMAD R2, R0, UR8, RZ ;  /* 0x0000000800027c24 */ /* 0x000fe2000f8e02ff */
[----:B------:R-:W-:-:S04]  /*0640*/  UIADD3 UR6, UPT, UPT, UR8, UR8, URZ ;  /* 0x0000000808067290 */ /* 0x000fc8000fffe0ff */
[C---:B--2---:R-:W-:Y:S02]  /*0650*/  LEA R5, R2.reuse, UR8, 0x1 ;  /* 0x0000000802057c11 */ /* 0x044fe4000f8e08ff */
[----:B-1----:R-:W-:-:S03]  /*0660*/  LEA R9, R2, UR6, 0x1 ;  /* 0x0000000602097c11 */ /* 0x002fc6000f8e08ff */
[----:B------:R-:W-:-:S04]  /*0670*/  VIADD R6, R5, 0xffffffff ;  /* 0xffffffff05067836 */ /* 0x000fc80000000000 */
[----:B------:R-:W-:-:S04]  /*0680*/  VIADD R7, R6, UR8 ;  /* 0x0000000806077c36 */ /* 0x000fc80008000000 */
[----:B0-----:R-:W-:-:S05]  /*0690*/  VIADD R8, R7, 0x4 ;  /* 0x0000000407087836 */ /* 0x001fca0000000000 */
[----:B------:R-:W-:Y:S01]  /*06a0*/  SHF.R.U32.HI R8, RZ, R8, R7 ;  /* 0x00000008ff087219 */ /* 0x000fe20000011607 */
[----:B------:R-:W-:-:S03]  /*06b0*/  VIADD R7, R5, 0x3 ;  /* 0x0000000305077836 */ /* 0x000fc60000000000 */
[----:B------:R-:W-:Y:S02]  /*06c0*/  LEA.HI R8, R8, R9, RZ, 0x18 ;  /* 0x0000000908087211 */ /* 0x000fe400078fc0ff */
[----:B------:R-:W-:Y:S02]  /*06d0*/  SHF.R.U32.HI R6, RZ, R7, R6 ;  /* 0x00000007ff067219 */ /* 0x000fe40000011606 */
[----:B------:R-:W-:Y:S02]  /*06e0*/  LEA R8, R8, UR4, 0x2 ;  /* 0x0000000408087c11 */ /* 0x000fe4000f8e10ff */
[----:B------:R-:W-:-:S03]  /*06f0*/  LEA.HI R6, R6, R5, RZ, 0x18 ;  /* 0x0000000506067211 */ /* 0x000fc600078fc0ff */
[----:B------:R-:W0:Y:S01]  /*0700*/  LDS R9, [R8+-0x4] ;  /* 0xfffffc0008097984 */ /* 0x000e220000000800 */
[----:B------:R-:W-:-:S05]  /*0710*/  LEA R6, R6, UR4, 0x2 ;  /* 0x0000000406067c11 */ /* 0x000fca000f8e10ff */
[----:B------:R-:W-:Y:S04]  /*0720*/  LDS R2, [R6+-0x4] ;  /* 0xfffffc0006027984 */ /* 0x000fe80000000800 */
[----:B0-----:R-:W-:Y:S04]  /*0730*/  STS [R6+-0x4], R9 ;  /* 0xfffffc0906007388 */ /* 0x001fe80000000800 */
[----:B------:R-:W0:Y:S02]  /*0740*/  LDS R5, [R8+-0x4] ;  /* 0xfffffc0008057984 */ /* 0x000e240000000800 */
[----:B0-----:R-:W-:-:S05]  /*0750*/  IMAD.IADD R5, R2, 0x1, R5 ;  /* 0x0000000102057824 */ /* 0x001fca00078e0205 */
[----:B------:R3:W-:Y:S02]  /*0760*/  STS [R8+-0x4], R5 ;  /* 0xfffffc0508007388 */ /* 0x0007e40000000800 */
.L_x_36:
[----:B------:R-:W-:Y:S05]  /*0770*/  BSYNC.RECONVERGENT B0 ;  /* 0x0000000000007941 */ /* 0x000fea0003800200 */
.L_x_35:
[----:B------:R-:W-:-:S09]  /*0780*/  UISETP.GT.U32.AND UP0, UPT, UR5, UR7, UPT ;  /* 0x000000070500728c */ /* 0x000fd2000bf04070 */
[----:B------:R-:W-:Y:S05]  /*0790*/  BRA.U !UP0, `(.L_x_37) ;  /* 0xfffffffd088c7547 */ /* 0x000fea000b83ffff */
.L_x_34:
[----:B------:R-:W4:Y:S01]  /*07a0*/  LDCU UR5, c[0x0][0x380] ;  /* 0x00007000ff0577ac */ /* 0x000f220008000800 */
[----:B--23--:R-:W-:Y:S01]  /*07b0*/  IMAD R5, R3, UR7, R0 ;  /* 0x0000000703057c24 */ /* 0x00cfe2000f8e0200 */
[----:B------:R-:W-:Y:S03]  /*07c0*/  BSSY.RECONVERGENT B0, `(.L_x_38) ;  /* 0x000000e000007945 */ /* 0x000fe60003800200 */
[C---:B-1----:R-:W-:Y:S01]  /*07d0*/  VIADD R9, R5.reuse, UR7 ;  /* 0x0000000705097c36 */ /* 0x042fe20008000000 */
[----:B------:R-:W-:Y:S01]  /*07e0*/  BAR.SYNC.DEFER_BLOCKING 0x0 ;  /* 0x0000000000007b1d */ /* 0x000fe20000010000 */
[----:B----4-:R-:W-:-:S03]  /*07f0*/  ISETP.GE.U32.AND P0, PT, R5, UR5, PT ;  /* 0x0000000505007c0c */ /* 0x010fc6000bf06070 */
[----:B------:R-:W-:-:S10]  /*0800*/  ISETP.GE.U32.AND P1, PT, R9, UR5, PT ;  /* 0x0000000509007c0c */ /* 0x000fd4000bf26070 */
[----:B------:R-:W-:Y:S05]  /*0810*/  @P0 BRA `(.L_x_39) ;  /* 0x0000000000200947 */ /* 0x000fea0003800000 */
[----:B------:R-:W1:Y:S01]  /*0820*/  LDS R7, [R4] ;  /* 0x0000000004077984 */ /* 0x000e620000000800 */
[----:B------:R-:W2:Y:S02]  /*0830*/  LDC.64 R2, c[0x0][0x388] ;  /* 0x0000e200ff027b82 */ /* 0x000ea40000000a00 */
[----:B--2---:R-:W-:-:S05]  /*0840*/  IMAD.WIDE.U32 R2, R5, 0x4, R2 ;  /* 0x0000000405027825 */ /* 0x004fca00078e0002 */
[----:B-1----:R1:W-:Y:S01]  /*0850*/  STG.E.STRONG.SYS desc[UR10][R2.64], R7 ;  /* 0x0000000702007986 */ /* 0x0023e2000c11590a */
[----:B------:R-:W-:Y:S06]  /*0860*/  MEMBAR.SC.GPU ;  /* 0x0000000000007992 */ /* 0x000fec0000002000 */
[----:B------:R-:W-:-:S00]  /*0870*/  ERRBAR ;  /* 0x00000000000079ab */ /* 0x000fc00000000000 */
[----:B------:R-:W-:Y:S06]  /*0880*/  CGAERRBAR ;  /* 0x00000000000075ab */ /* 0x000fec0000000000 */
[----:B------:R-:W-:Y:S01]  /*0890*/  CCTL.IVALL ;  /* 0x00000000ff00798f */ /* 0x000fe20002000000 */
.L_x_39:
[----:B------:R-:W-:Y:S05]  /*08a0*/  BSYNC.RECONVERGENT B0 ;  /* 0x0000000000007941 */ /* 0x000fea0003800200 */
.L_x_38:
[----:B------:R-:W-:Y:S05]  /*08b0*/  @P1 EXIT ;  /* 0x000000000000194d */ /* 0x000fea0003800000 */
[----:B------:R-:W-:-:S04]  /*08c0*/  VIADD R0, R0, UR7 ;  /* 0x0000000700007c36 */ /* 0x000fc80008000000 */
[----:B-1----:R-:W-:-:S05]  /*08d0*/  VIADD R3, R0, 0x4 ;  /* 0x0000000400037836 */ /* 0x002fca0000000000 */
[----:B------:R-:W-:-:S04]  /*08e0*/  SHF.R.U32.HI R3, RZ, R3, R0 ;  /* 0x00000003ff037219 */ /* 0x000fc80000011600 */
[----:B------:R-:W-:-:S04]  /*08f0*/  LEA.HI R3, R3, R0, RZ, 0x18 ;  /* 0x0000000003037211 */ /* 0x000fc800078fc0ff */
[----:B------:R-:W-:Y:S02]  /*0900*/  LEA R0, R3, UR4, 0x2 ;  /* 0x0000000403007c11 */ /* 0x000fe4000f8e10ff */
[----:B------:R-:W1:Y:S03]  /*0910*/  LDC.64 R2, c[0x0][0x388] ;  /* 0x0000e200ff027b82 */ /* 0x000e660000000a00 */
[----:B------:R-:W2:Y:S01]  /*0920*/  LDS R5, [R0] ;  /* 0x0000000000057984 */ /* 0x000ea20000000800 */
[----:B-1----:R-:W-:-:S05]  /*0930*/  IMAD.WIDE.U32 R2, R9, 0x4, R2 ;  /* 0x0000000409027825 */ /* 0x002fca00078e0002 */
[----:B--2---:R-:W-:Y:S01]  /*0940*/  STG.E.STRONG.SYS desc[UR10][R2.64], R5 ;  /* 0x0000000502007986 */ /* 0x004fe2000c11590a */
[----:B------:R-:W-:Y:S06]  /*0950*/  MEMBAR.SC.GPU ;  /* 0x0000000000007992 */ /* 0x000fec0000002000 */
[----:B------:R-:W-:-:S00]  /*0960*/  ERRBAR ;  /* 0x00000000000079ab */ /* 0x000fc00000000000 */
[----:B------:R-:W-:Y:S06]  /*0970*/  CGAERRBAR ;  /* 0x00000000000075ab */ /* 0x000fec0000000000 */
[----:B------:R-:W-:Y:S01]  /*0980*/  CCTL.IVALL ;  /* 0x00000000ff00798f */ /* 0x000fe20002000000 */
[----:B------:R-:W-:Y:S05]  /*0990*/  EXIT ;  /* 0x000000000000794d */ /* 0x000fea0003800000 */
.L_x_40:
        /* <DEDUP_REMOVED lines=14> */
.L_x_86:


//--------------------- .text._Z19scan_L1_kernel_nvmujPjS_ --------------------------
	.section	.text._Z19scan_L1_kernel_nvmujPjS_,"ax",@progbits
	.align	128
        .global         _Z19scan_L1_kernel_nvmujPjS_
        .type           _Z19scan_L1_kernel_nvmujPjS_,@function
        .size           _Z19scan_L1_kernel_nvmujPjS_,(.L_x_87 - _Z19scan_L1_kernel_nvmujPjS_)
        .other          _Z19scan_L1_kernel_nvmujPjS_,@"STO_CUDA_ENTRY STV_DEFAULT"
_Z19scan_L1_kernel_nvmujPjS_:
.text._Z19scan_L1_kernel_nvmujPjS_:
[----:B------:R-:W-:Y:S01]  /*0000*/  LDC R1, c[0x0][0x37c] ;  /* 0x0000df00ff017b82 */ /* 0x000fe20000000800 */
[----:B------:R-:W0:Y:S01]  /*0010*/  S2R R8, SR_CTAID.X ;  /* 0x0000000000087919 */ /* 0x000e220000002500 */
[----:B------:R-:W1:Y:S06]  /*0020*/  LDCU UR8, c[0x0][0x360] ;  /* 0x00006c00ff0877ac */ /* 0x000e6c0008000800 */
[----:B------:R-:W2:Y:S01]  /*0030*/  LDC.64 R2, c[0x0][0x388] ;  /* 0x0000e200ff027b82 */ /* 0x000ea20000000a00 */
[----:B------:R-:W-:Y:S01]  /*0040*/  CS2R R12, SRZ ;  /* 0x00000000000c7805 */ /* 0x000fe2000001ff00 */
[----:B------:R-:W1:Y:S01]  /*0050*/  S2R R7, SR_TID.X ;  /* 0x0000000000077919 */ /* 0x000e620000002100 */
[----:B------:R-:W3:Y:S01]  /*0060*/  LDCU UR4, c[0x0][0x380] ;  /* 0x00007000ff0477ac */ /* 0x000ee20008000800 */
[----:B------:R-:W4:Y:S01]  /*0070*/  LDCU.64 UR10, c[0x0][0x358] ;  /* 0x00006b00ff0a77ac */ /* 0x000f220008000a00 */
[----:B0-----:R-:W-:-:S04]  /*0080*/  IMAD.SHL.U32 R6, R8, 0x2, RZ ;  /* 0x0000000208067824 */ /* 0x001fc800078e00ff */
[----:B-1----:R-:W-:-:S04]  /*0090*/  IMAD R6, R6, UR8, R7 ;  /* 0x0000000806067c24 */ /* 0x002fc8000f8e0207 */
[C---:B------:R-:W-:Y:S01]  /*00a0*/  VIADD R0, R6.reuse, UR8 ;  /* 0x0000000806007c36 */ /* 0x040fe20008000000 */
[C---:B---3--:R-:W-:Y:S01]  /*00b0*/  ISETP.GE.U32.AND P1, PT, R6.reuse, UR4, PT ;  /* 0x0000000406007c0c */ /* 0x048fe2000bf26070 */
[----:B--2---:R-:W-:-:S03]  /*00c0*/  IMAD.WIDE.U32 R4, R6, 0x4, R2 ;  /* 0x0000000406047825 */ /* 0x004fc600078e0002 */
[C---:B------:R-:W-:Y:S01]  /*00d0*/  ISETP.GE.U32.AND P0, PT, R0.reuse, UR4, PT ;  /* 0x0000000400007c0c */ /* 0x040fe2000bf06070 */
[----:B------:R-:W-:-:S08]  /*00e0*/  IMAD.WIDE.U32 R2, R0, 0x4, R2 ;  /* 0x0000000400027825 */ /* 0x000fd000078e0002 */
[----:B----4-:R-:W2:Y:S04]  /*00f0*/  @!P1 LDG.E R13, desc[UR10][R4.64] ;  /* 0x0000000a040d9981 */ /* 0x010ea8000c1e1900 */
[----:B------:R-:W3:Y:S01]  /*0100*/  @!P0 LDG.E R12, desc[UR10][R2.64] ;  /* 0x0000000a020c8981 */ /* 0x000ee2000c1e1900 */
[----:B------:R-:W0:Y:S01]  /*0110*/  S2UR UR5, SR_CgaCtaId ;  /* 0x00000000000579c3 */ /* 0x000e220000008800 */
[C---:B------:R-:W-:Y:S01]  /*0120*/  VIADD R9, R7.reuse, UR8 ;  /* 0x0000000807097c36 */ /* 0x040fe20008000000 */
[----:B------:R-:W-:Y:S01]  /*0130*/  UMOV UR4, 0x400 ;  /* 0x0000040000047882 */ /* 0x000fe20000000000 */
[----:B------:R-:W-:Y:S01]  /*0140*/  VIADD R10, R7, 0x4 ;  /* 0x00000004070a7836 */ /* 0x000fe20000000000 */
[----:B------:R-:W-:Y:S01]  /*0150*/  UISETP.NE.AND UP1, UPT, UR8, URZ, UPT ;  /* 0x000000ff0800728c */ /* 0x000fe2000bf25270 */
[----:B------:R-:W-:-:S02]  /*0160*/  VIADD R14, R9, 0x4 ;  /* 0x00000004090e7836 */ /* 0x000fc40000000000 */
[----:B------:R-:W-:Y:S01]  /*0170*/  IMAD.MOV.U32 R11, RZ, RZ, 0x1 ;  /* 0x00000001ff0b7424 */ /* 0x000fe200078e00ff */
[----:B------:R-:W-:Y:S02]  /*0180*/  SHF.R.U32.HI R10, RZ, R10, R7 ;  /* 0x0000000aff0a7219 */ /* 0x000fe40000011607 */
[----:B------:R-:W-:Y:S02]  /*0190*/  SHF.R.U32.HI R14, RZ, R14, R9 ;  /* 0x0000000eff0e7219 */ /* 0x000fe40000011609 */
[----:B------:R-:W-:Y:S02]  /*01a0*/  LEA.HI R10, R10, R7, RZ, 0x18 ;  /* 0x000000070a0a7211 */ /* 0x000fe400078fc0ff */
[----:B------:R-:W-:Y:S01]  /*01b0*/  LEA.HI R9, R14, R9, RZ, 0x18 ;  /* 0x000000090e097211 */ /* 0x000fe200078fc0ff */
[----:B0-----:R-:W-:-:S06]  /*01c0*/  ULEA UR4, UR5, UR4, 0x18 ;  /* 0x0000000405047291 */ /* 0x001fcc000f8ec0ff */
[----:B------:R-:W-:Y:S02]  /*01d0*/  LEA R10, R10, UR4, 0x2 ;  /* 0x000000040a0a7c11 */ /* 0x000fe4000f8e10ff */
[----:B------:R-:W-:-:S03]  /*01e0*/  LEA R9, R9, UR4, 0x2 ;  /* 0x0000000409097c11 */ /* 0x000fc6000f8e10ff */
[----:B--2---:R0:W-:Y:S04]  /*01f0*/  STS [R10], R13 ;  /* 0x0000000d0a007388 */ /* 0x0041e80000000800 */
[----:B---3--:R0:W-:Y:S01]  /*0200*/  STS [R9], R12 ;  /* 0x0000000c09007388 */ /* 0x0081e20000000800 */
[----:B------:R-:W-:Y:S05]  /*0210*/  BRA.U !UP1, `(.L_x_41) ;  /* 0x0000000109747547 */ /* 0x000fea000b800000 */
[----:B0-----:R-:W-:Y:S01]  /*0220*/  IMAD.SHL.U32 R12, R7, 0x2, RZ ;  /* 0x00000002070c7824 */ /* 0x001fe200078e00ff */
[----:B------:R-:W-:Y:S01]  /*0230*/  UMOV UR5, UR8 ;  /* 0x0000000800057c82 */ /* 0x000fe20008000000 */
[----:B------:R-:W-:-:S07]  /*0240*/  IMAD.MOV.U32 R11, RZ, RZ, 0x1 ;  /* 0x00000001ff0b7424 */ /* 0x000fce00078e00ff */
.L_x_44:
[----:B------:R-:W-:Y:S01]  /*0250*/  BAR.SYNC.DEFER_BLOCKING 0x0 ;  /* 0x0000000000007b1d */ /* 0x000fe20000010000 */
[----:B------:R-:W-:Y:S01]  /*0260*/  ISETP.GE.U32.AND P1, PT, R7, UR5, PT ;  /* 0x0000000507007c0c */ /* 0x000fe2000bf26070 */
[----:B------:R-:W-:-:S04]  /*0270*/  USHF.R.U32.HI UR5, URZ, 0x1, UR5 ;  /* 0x00000001ff057899 */ /* 0x000fc80008011605 */
[----:B------:R-:W-:Y:S08]  /*0280*/  BSSY.RECONVERGENT B0, `(.L_x_42) ;  /* 0x0000013000007945 */ /* 0x000ff00003800200 */
[----:B0-----:R-:W-:Y:S05]  /*0290*/  @P1 BRA `(.L_x_43) ;  /* 0x0000000000441947 */ /* 0x001fea0003800000 */
[-CC-:B------:R-:W-:Y:S02]  /*02a0*/  IMAD R13, R12, R11.reuse, R11.reuse ;  /* 0x0000000b0c0d7224 */ /* 0x180fe400078e020b */
[--C-:B------:R-:W-:Y:S02]  /*02b0*/  IMAD.IADD R18, R11, 0x1, R11.reuse ;  /* 0x000000010b127824 */ /* 0x100fe400078e020b */
[C---:B------:R-:W-:Y:S02]  /*02c0*/  VIADD R14, R13.reuse, 0xffffffff ;  /* 0xffffffff0d0e7836 */ /* 0x040fe40000000000 */
[----:B------:R-:W-:Y:S02]  /*02d0*/  VIADD R17, R13, 0x3 ;  /* 0x000000030d117836 */ /* 0x000fe40000000000 */
[----:B------:R-:W-:Y:S02]  /*02e0*/  IMAD.IADD R15, R14, 0x1, R11 ;  /* 0x000000010e0f7824 */ /* 0x000fe400078e020b */
[----:B------:R-:W-:Y:S01]  /*02f0*/  IMAD R19, R12, R11, R18 ;  /* 0x0000000b0c137224 */ /* 0x000fe200078e0212 */
[----:B------:R-:W-:Y:S01]  /*0300*/  SHF.R.U32.HI R14, RZ, R17, R14 ;  /* 0x00000011ff0e7219 */ /* 0x000fe2000001160e */
[----:B------:R-:W-:-:S03]  /*0310*/  VIADD R16, R15, 0x4 ;  /* 0x000000040f107836 */ /* 0x000fc60000000000 */
        /* <DEDUP_REMOVED lines=9> */
.L_x_43:
[----:B------:R-:W-:Y:S05]  /*03b0*/  BSYNC.RECONVERGENT B0 ;  /* 0x0000000000007941 */ /* 0x000fea0003800200 */
.L_x_42:
[----:B------:R-:W-:Y:S01]  /*03c0*/  UISETP.NE.AND UP0, UPT, UR5, URZ, UPT ;  /* 0x000000ff0500728c */ /* 0x000fe2000bf05270 */
[----:B------:R-:W-:-:S08]  /*03d0*/  IMAD.SHL.U32 R11, R11, 0x2, RZ ;  /* 0x000000020b0b7824 */ /* 0x000fd000078e00ff */
[----:B------:R-:W-:Y:S05]  /*03e0*/  BRA.U UP0, `(.L_x_44) ;  /* 0xfffffffd00987547 */ /* 0x000fea000b83ffff */
.L_x_41:
[----:B------:R-:W-:Y:S01]  /*03f0*/  ISETP.NE.AND P1, PT, R7, RZ, PT ;  /* 0x000000ff0700720c */ /* 0x000fe20003f25270 */
[----:B------:R-:W-:-:S12]  /*0400*/  BSSY.RECONVERGENT B0, `(.L_x_45) ;  /* 0x0000012000007945 */ /* 0x000fd80003800200 */
[----:B------:R-:W-:Y:S05]  /*0410*/  @P1 BRA `(.L_x_46) ;  /* 0x0000000000401947 */ /* 0x000fea0003800000 */
[----:B------:R-:W-:Y:S01]  /*0420*/  USHF.L.U32 UR5, UR8, 0x1, URZ ;  /* 0x0000000108057899 */ /* 0x000fe200080006ff */
[----:B0-----:R-:W0:Y:S03]  /*0430*/  LDC.64 R12, c[0x0][0x390] ;  /* 0x0000e400ff0c7b82 */ /* 0x001e260000000a00 */
[----:B------:R-:W-:Y:S02]  /*0440*/  UIADD3 UR6, UPT, UPT, UR5, -0x1, URZ ;  /* 0xffffffff05067890 */ /* 0x000fe4000fffe0ff */
[----:B------:R-:W-:-:S04]  /*0450*/  UIADD3 UR7, UPT, UPT, UR5, 0x3, URZ ;  /* 0x0000000305077890 */ /* 0x000fc8000fffe0ff */
[----:B------:R-:W-:-:S04]  /*0460*/  USHF.R.U32.HI UR6, URZ, UR7, UR6 ;  /* 0x00000007ff067299 */ /* 0x000fc80008011606 */
[----:B------:R-:W-:-:S04]  /*0470*/  ULEA.HI UR6, UR6, UR5, URZ, 0x18 ;  /* 0x0000000506067291 */ /* 0x000fc8000f8fc0ff */
[----:B------:R-:W-:Y:S01]  /*0480*/  ULEA UR6, UR6, UR4, 0x2 ;  /* 0x0000000406067291 */ /* 0x000fe2000f8e10ff */
[----:B0-----:R-:W-:-:S08]  /*0490*/  IMAD.WIDE.U32 R12, R8, 0x4, R12 ;  /* 0x00000004080c7825 */ /* 0x001fd000078e000c */
[----:B------:R-:W0:Y:S04]  /*04a0*/  LDS R15, [UR6+-0x4] ;  /* 0xfffffc06ff0f7984 */ /* 0x000e280008000800 */
[----:B0-----:R1:W-:Y:S04]  /*04b0*/  STG.E desc[UR10][R12.64], R15 ;  /* 0x0000000f0c007986 */ /* 0x0013e8000c10190a */
[----:B------:R1:W-:Y:S01]  /*04c0*/  STG.E.EF desc[UR10][R12.64], RZ ;  /* 0x000000ff0c007986 */ /* 0x0003e2000c00190a */
[----:B------:R-:W-:Y:S06]  /*04d0*/  MEMBAR.SC.GPU ;  /* 0x0000000000007992 */ /* 0x000fec0000002000 */
[----:B------:R-:W-:-:S00]  /*04e0*/  ERRBAR ;  /* 0x00000000000079ab */ /* 0x000fc00000000000 */
[----:B------:R-:W-:Y:S06]  /*04f0*/  CGAERRBAR ;  /* 0x00000000000075ab */ /* 0x000fec0000000000 */
[----:B------:R-:W-:Y:S04]  /*0500*/  CCTL.IVALL ;  /* 0x00000000ff00798f */ /* 0x000fe80002000000 */
[----:B------:R-:W-:Y:S01]  /*0510*/  STS [UR6+-0x4], RZ ;  /* 0xfffffcffff007988 */ /* 0x000fe20008000806 */
.L_x_46:
[----:B------:R-:W-:Y:S05]  /*0520*/  BSYNC.RECONVERGENT B0 ;  /* 0x0000000000007941 */ /* 0x000fea0003800200 */
.L_x_45:
[----:B------:R-:W-:Y:S05]  /*0530*/  BRA.U !UP1, `(.L_x_47) ;  /* 0x0000000109787547 */ /* 0x000fea000b800000 */
[----:B------:R-:W-:Y:S01]  /*0540*/  IMAD.SHL.U32 R18, R7, 0x2, RZ ;  /* 0x0000000207127824 */ /* 0x000fe200078e00ff */
[----:B------:R-:W-:-:S06]  /*0550*/  UMOV UR5, 0x1 ;  /* 0x0000000100057882 */ /* 0x000fcc0000000000 */
.L_x_50:
[----:B------:R-:W-:Y:S01]  /*0560*/  BAR.SYNC.DEFER_BLOCKING 0x0 ;  /* 0x0000000000007b1d */ /* 0x000fe20000010000 */
[----:B------:R-:W-:Y:S01]  /*0570*/  ISETP.GE.U32.AND P1, PT, R7, UR5, PT ;  /* 0x0000000507007c0c */ /* 0x000fe2000bf26070 */
[----:B------:R-:W-:Y:S01]  /*0580*/  USHF.L.U32 UR5, UR5, 0x1, URZ ;  /* 0x0000000105057899 */ /* 0x000fe200080006ff */
[----:B------:R-:W-:-:S03]  /*0590*/  SHF.R.U32.HI R11, RZ, 0x1, R11 ;  /* 0x00000001ff0b7819 */ /* 0x000fc6000001160b */
[----:B------:R-:W-:Y:S08]  /*05a0*/  BSSY.RECONVERGENT B0, `(.L_x_48) ;  /* 0x0000015000007945 */ /* 0x000ff00003800200 */
[----:B--2---:R-:W-:Y:S05]  /*05b0*/  @P1 BRA `(.L_x_49) ;  /* 0x00000000004c1947 */ /* 0x004fea0003800000 */
[CCC-:B------:R-:W-:Y:S02]  /*05c0*/  IMAD R8, R11.reuse, R18.reuse, R11.reuse ;  /* 0x000000120b087224 */ /* 0x1c0fe400078e020b */
[C---:B0-----:R-:W-:Y:S02]  /*05d0*/  IMAD.IADD R16, R11.reuse, 0x1, R11 ;  /* 0x000000010b107824 */ /* 0x041fe400078e020b */
[----:B-1----:R-:W-:Y:S02]  /*05e0*/  VIADD R12, R8, 0xffffffff ;  /* 0xffffffff080c7836 */ /* 0x002fe40000000000 */
[C---:B------:R-:W-:Y:S02]  /*05f0*/  IMAD R15, R11.reuse, R18, R16 ;  /* 0x000000120b0f7224 */ /* 0x040fe400078e0210 */
[----:B------:R-:W-:-:S04]  /*0600*/  IMAD.IADD R13, R11, 0x1, R12 ;  /* 0x000000010b0d7824 */ /* 0x000fc800078e020c */
[----:B------:R-:W-:-:S05]  /*0610*/  VIADD R14, R13, 0x4 ;  /* 0x000000040d0e7836 */ /* 0x000fca0000000000 */
        /* <DEDUP_REMOVED lines=13> */
.L_x_49:
[----:B------:R-:W-:Y:S05]  /*06f0*/  BSYNC.RECONVERGENT B0 ;  /* 0x0000000000007941 */ /* 0x000fea0003800200 */
.L_x_48:
[----:B------:R-:W-:-:S09]  /*0700*/  UISETP.GT.U32.AND UP0, UPT, UR5, UR8, UPT ;  /* 0x000000080500728c */ /* 0x000fd2000bf04070 */
[----:B------:R-:W-:Y:S05]  /*0710*/  BRA.U !UP0, `(.L_x_50) ;  /* 0xfffffffd08907547 */ /* 0x000fea000b83ffff */
.L_x_47:
[----:B------:R-:W3:Y:S01]  /*0720*/  LDCU UR4, c[0x0][0x380] ;  /* 0x00007000ff0477ac */ /* 0x000ee20008000800 */
[----:B------:R-:W-:Y:S01]  /*0730*/  BSSY.RECONVERGENT B0, `(.L_x_51) ;  /* 0x0000014000007945 */ /* 0x000fe20003800200 */
[----:B------:R-:W-:Y:S01]  /*0740*/  BAR.SYNC.DEFER_BLOCKING 0x0 ;  /* 0x0000000000007b1d */ /* 0x000fe20000010000 */
[----:B---3--:R-:W-:-:S13]  /*0750*/  ISETP.GE.U32.AND P1, PT, R6, UR4, PT ;  /* 0x0000000406007c0c */ /* 0x008fda000bf26070 */
[----:B------:R-:W-:Y:S05]  /*0760*/  @P1 BRA `(.L_x_52) ;  /* 0x0000000000401947 */ /* 0x000fea0003800000 */
[----:B------:R-:W3:Y:S01]  /*0770*/  LDS R7, [R10] ;  /* 0x000000000a077984 */ /* 0x000ee20000000800 */
[----:B------:R-:W0:Y:S02]  /*0780*/  LDCU.64 UR4, c[0x0][0x388] ;  /* 0x00007100ff0477ac */ /* 0x000e240008000a00 */
[----:B01----:R-:W-:-:S04]  /*0790*/  LEA R12, P1, R6, UR4, 0x2 ;  /* 0x00000004060c7c11 */ /* 0x003fc8000f8210ff */
[----:B------:R-:W-:Y:S01]  /*07a0*/  LEA.HI.X R13, R6, UR5, RZ, 0x2, P1 ;  /* 0x00000005060d7c11 */ /* 0x000fe200088f14ff */
[----:B---3--:R0:W-:Y:S04]  /*07b0*/  STG.E desc[UR10][R4.64], R7 ;  /* 0x0000000704007986 */ /* 0x0081e8000c10190a */
[----:B------:R3:W-:Y:S01]  /*07c0*/  STG.E.EF desc[UR10][R12.64], RZ ;  /* 0x000000ff0c007986 */ /* 0x0007e2000c00190a */
[----:B------:R-:W-:Y:S06]  /*07d0*/  MEMBAR.SC.GPU ;  /* 0x0000000000007992 */ /* 0x000fec0000002000 */
[----:B------:R-:W-:-:S00]  /*07e0*/  ERRBAR ;  /* 0x00000000000079ab */ /* 0x000fc00000000000 */
[----:B------:R-:W-:Y:S06]  /*07f0*/  CGAERRBAR ;  /* 0x00000000000075ab */ /* 0x000fec0000000000 */
[----:B------:R-:W-:Y:S01]  /*0800*/  CCTL.IVALL ;  /* 0x00000000ff00798f */ /* 0x000fe20002000000 */
[----:B0-----:R-:W-:-:S05]  /*0810*/  CS2R R4, SRZ ;  /* 0x0000000000047805 */ /* 0x001fca000001ff00 */
[----:B------:R3:W-:Y:S01]  /*0820*/  STG.E.STRONG.SM desc[UR10][R4.64], RZ ;  /* 0x000000ff04007986 */ /* 0x0007e2000c10b90a */
[----:B------:R-:W-:Y:S06]  /*0830*/  MEMBAR.SC.GPU ;  /* 0x0000000000007992 */ /* 0x000fec0000002000 */
[----:B------:R-:W-:-:S00]  /*0840*/  ERRBAR ;  /* 0x00000000000079ab */ /* 0x000fc00000000000 */
[----:B------:R-:W-:Y:S06]  /*0850*/  CGAERRBAR ;  /* 0x00000000000075ab */ /* 0x000fec0000000000 */
[----:B------:R-:W-:Y:S01]  /*0860*/  CCTL.IVALL ;  /* 0x00000000ff00798f */ /* 0x000fe20002000000 */
.L_x_52:
[----:B------:R-:W-:Y:S05]  /*0870*/  BSYNC.RECONVERGENT B0 ;  /* 0x0000000000007941 */ /* 0x000fea0003800200 */
.L_x_51:
[----:B------:R-:W-:Y:S05]  /*0880*/  @P0 EXIT ;  /* 0x000000000000094d */ /* 0x000fea0003800000 */
[----:B0-----:R-:W0:Y:S01]  /*0890*/  LDS R9, [R9] ;  /* 0x0000000009097984 */ /* 0x001e220000000800 */
[----:B------:R-:W3:Y:S01]  /*08a0*/  LDCU.64 UR4, c[0x0][0x388] ;  /* 0x00007100ff0477ac */ /* 0x000ee20008000a00 */
[----:B------:R-:W-:Y:S02]  /*08b0*/  CS2R R6, SRZ ;  /* 0x0000000000067805 */ /* 0x000fe4000001ff00 */
[----:B---3--:R-:W-:-:S04]  /*08c0*/  LEA R4, P0, R0, UR4, 0x2 ;  /* 0x0000000400047c11 */ /* 0x008fc8000f8010ff */
[----:B------:R-:W-:Y:S01]  /*08d0*/  LEA.HI.X R5, R0, UR5, RZ, 0x2, P0 ;  /* 0x0000000500057c11 */ /* 0x000fe200080f14ff */
[----:B0-----:R-:W-:Y:S04]  /*08e0*/  STG.E desc[UR10][R2.64], R9 ;  /* 0x0000000902007986 */ /* 0x001fe8000c10190a */
        /* <DEDUP_REMOVED lines=11> */
.L_x_53:
        /* <DEDUP_REMOVED lines=14> */
.L_x_87:


//--------------------- .text._Z19scan_L1_kernel_nvmojPjS_ --------------------------
	.section	.text._Z19scan_L1_kernel_nvmojPjS_,"ax",@progbits
	.align	128
        .global         _Z19scan_L1_kernel_nvmojPjS_
        .type           _Z19scan_L1_kernel_nvmojPjS_,@function
        .size           _Z19scan_L1_kernel_nvmojPjS_,(.L_x_88 - _Z19scan_L1_kernel_nvmojPjS_)
        .other          _Z19scan_L1_kernel_nvmojPjS_,@"STO_CUDA_ENTRY STV_DEFAULT"
_Z19scan_L1_kernel_nvmojPjS_:
.text._Z19scan_L1_kernel_nvmojPjS_:
        /* <DEDUP_REMOVED lines=37> */
.L_x_57:
        /* <DEDUP_REMOVED lines=22> */
.L_x_56:
[----:B------:R-:W-:Y:S05]  /*03b0*/  BSYNC.RECONVERGENT B0 ;  /* 0x0000000000007941 */ /* 0x000fea0003800200 */
.L_x_55:
[----:B------:R-:W-:Y:S01]  /*03c0*/  UISETP.NE.AND UP0, UPT, UR5, URZ, UPT ;  /* 0x000000ff0500728c */ /* 0x000fe2000bf05270 */
[----:B------:R-:W-:-:S08]  /*03d0*/  IMAD.SHL.U32 R11, R11, 0x2, RZ ;  /* 0x000000020b0b7824 */ /* 0x000fd000078e00ff */
[----:B------:R-:W-:Y:S05]  /*03e0*/  BRA.U UP0, `(.L_x_57) ;  /* 0xfffffffd00987547 */ /* 0x000fea000b83ffff */
.L_x_54:
        /* <DEDUP_REMOVED lines=19> */
.L_x_59:
[----:B------:R-:W-:Y:S05]  /*0520*/  BSYNC.RECONVERGENT B0 ;  /* 0x0000000000007941 */ /* 0x000fea0003800200 */
.L_x_58:
[----:B------:R-:W-:Y:S05]  /*0530*/  BRA.U !UP1, `(.L_x_60) ;  /* 0x0000000109787547 */ /* 0x000fea000b800000 */
[----:B------:R-:W-:Y:S01]  /*0540*/  IMAD.SHL.U32 R18, R7, 0x2, RZ ;  /* 0x0000000207127824 */ /* 0x000fe200078e00ff */
[----:B------:R-:W-:-:S06]  /*0550*/  UMOV UR5, 0x1 ;  /* 0x0000000100057882 */ /* 0x000fcc0000000000 */
.L_x_63:
        /* <DEDUP_REMOVED lines=25> */
.L_x_62:
[----:B------:R-:W-:Y:S05]  /*06f0*/  BSYNC.RECONVERGENT B0 ;  /* 0x0000000000007941 */ /* 0x000fea0003800200 */
.L_x_61:
[----:B------:R-:W-:-:S09]  /*0700*/  UISETP.GT.U32.AND UP0, UPT, UR5, UR8, UPT ;  /* 0x000000080500728c */ /* 0x000fd2000bf04070 */
[----:B------:R-:W-:Y:S05]  /*0710*/  BRA.U !UP0, `(.L_x_63) ;  /* 0xfffffffd08907547 */ /* 0x000fea000b83ffff */
.L_x_60:
        /* <DEDUP_REMOVED lines=15> */
.L_x_65:
[----:B------:R-:W-:Y:S05]  /*0810*/  BSYNC.RECONVERGENT B0 ;  /* 0x0000000000007941 */ /* 0x000fea0003800200 */
.L_x_64:
[----:B------:R-:W-:Y:S05]  /*0820*/  @P0 EXIT ;  /* 0x000000000000094d */ /* 0x000fea0003800000 */
[----:B0-----:R-:W0:Y:S01]  /*0830*/  LDS R9, [R9] ;  /* 0x0000000009097984 */ /* 0x001e220000000800 */
[----:B------:R-:W3:Y:S02]  /*0840*/  LDCU.64 UR4, c[0x0][0x388] ;  /* 0x00007100ff0477ac */ /* 0x000ee40008000a00 */
[----:B---3--:R-:W-:-:S04]  /*0850*/  LEA R2, P0, R0, UR4, 0x2 ;  /* 0x0000000400027c11 */ /* 0x008fc8000f8010ff */
[----:B------:R-:W-:Y:S01]  /*0860*/  LEA.HI.X R3, R0, UR5, RZ, 0x2, P0 ;  /* 0x0000000500037c11 */ /* 0x000fe200080f14ff */
[----:B0-----:R-:W-:Y:S04]  /*0870*/  STG.E desc[UR10][R4.64], R9 ;  /* 0x0000000904007986 */ /* 0x001fe8000c10190a */
[----:B------:R-:W-:Y:S01]  /*0880*/  STG.E.EF desc[UR10][R2.64], RZ ;  /* 0x000000ff02007986 */ /* 0x000fe2000c00190a */
[----:B------:R-:W-:Y:S06]  /*0890*/  MEMBAR.SC.GPU ;  /* 0x0000000000007992 */ /* 0x000fec0000002000 */
[----:B------:R-:W-:-:S00]  /*08a0*/  ERRBAR ;  /* 0x00000000000079ab */ /* 0x000fc00000000000 */
[----:B------:R-:W-:Y:S06]  /*08b0*/  CGAERRBAR ;  /* 0x00000000000075ab */ /* 0x000fec0000000000 */
[----:B------:R-:W-:Y:S01]  /*08c0*/  CCTL.IVALL ;  /* 0x00000000ff00798f */ /* 0x000fe20002000000 */
[----:B------:R-:W-:Y:S05]  /*08d0*/  EXIT ;  /* 0x000000000000794d */ /* 0x000fea0003800000 */
.L_x_66:
        /* <DEDUP_REMOVED lines=10> */
.L_x_88:


//--------------------- .text._Z14scan_L1_kerneljPjS_ --------------------------
	.section	.text._Z14scan_L1_kerneljPjS_,"ax",@progbits
	.align	128
        .global         _Z14scan_L1_kerneljPjS_
        .type           _Z14scan_L1_kerneljPjS_,@function
        .size           _Z14scan_L1_kerneljPjS_,(.L_x_89 - _Z14scan_L1_kerneljPjS_)
        .other          _Z14scan_L1_kerneljPjS_,@"STO_CUDA_ENTRY STV_DEFAULT"
_Z14scan_L1_kerneljPjS_:
.text._Z14scan_L1_kerneljPjS_:
[----:B------:R-:W-:Y:S01]  /*0000*/  LDC R1, c[0x0][0x37c] ;  /* 0x0000df00ff017b82 */ /* 0x000fe20000000800 */
[----:B------:R-:W0:Y:S01]  /*0010*/  S2R R7, SR_CTAID.X ;  /* 0x0000000000077919 */ /* 0x000e220000002500 */
[----:B------:R-:W1:Y:S06]  /*0020*/  LDCU UR8, c[0x0][0x360] ;  /* 0x00006c00ff0877ac */ /* 0x000e6c0008000800 */
[----:B------:R-:W2:Y:S01]  /*0030*/  LDC.64 R4, c[0x0][0x388] ;  /* 0x0000e200ff047b82 */ /* 0x000ea20000000a00 */
[----:B------:R-:W-:Y:S01]  /*0040*/  IMAD.MOV.U32 R11, RZ, RZ, RZ ;  /* 0x000000ffff0b7224 */ /* 0x000fe200078e00ff */
[----:B------:R-:W1:Y:S01]  /*0050*/  S2R R0, SR_TID.X ;  /* 0x0000000000007919 */ /* 0x000e620000002100 */
[----:B------:R-:W3:Y:S01]  /*0060*/  LDCU UR4, c[0x0][0x380] ;  /* 0x00007000ff0477ac */ /* 0x000ee20008000800 */
[----:B------:R-:W-:Y:S01]  /*0070*/  IMAD.MOV.U32 R12, RZ, RZ, RZ ;  /* 0x000000ffff0c7224 */ /* 0x000fe200078e00ff */
[----:B------:R-:W4:Y:S01]  /*0080*/  LDCU.64 UR10, c[0x0][0x358] ;  /* 0x00006b00ff0a77ac */ /* 0x000f220008000a00 */
[----:B0-----:R-:W-:-:S04]  /*0090*/  IMAD.SHL.U32 R3, R7, 0x2, RZ ;  /* 0x0000000207037824 */ /* 0x001fc800078e00ff */
[----:B-1----:R-:W-:-:S04]  /*00a0*/  IMAD R6, R3, UR8, R0 ;  /* 0x0000000803067c24 */ /* 0x002fc8000f8e0200 */
[C---:B------:R-:W-:Y:S01]  /*00b0*/  VIADD R3, R6.reuse, UR8 ;  /* 0x0000000806037c36 */ /* 0x040fe20008000000 */
[----:B---3--:R-:W-:-:S04]  /*00c0*/  ISETP.GE.U32.AND P1, PT, R6, UR4, PT ;  /* 0x0000000406007c0c */ /* 0x008fc8000bf26070 */
[C---:B------:R-:W-:Y:S01]  /*00d0*/  ISETP.GE.U32.AND P0, PT, R3.reuse, UR4, PT ;  /* 0x0000000403007c0c */ /* 0x040fe2000bf06070 */
[----:B--2---:R-:W-:-:S04]  /*00e0*/  IMAD.WIDE.U32 R2, R3, 0x4, R4 ;  /* 0x0000000403027825 */ /* 0x004fc800078e0004 */
[----:B------:R-:W-:-:S05]  /*00f0*/  IMAD.WIDE.U32 R4, R6, 0x4, R4 ;  /* 0x0000000406047825 */ /* 0x000fca00078e0004 */
[----:B----4-:R-:W2:Y:S04]  /*0100*/  @!P1 LDG.E R11, desc[UR10][R4.64] ;  /* 0x0000000a040b9981 */ /* 0x010ea8000c1e1900 */
[----:B------:R-:W3:Y:S01]  /*0110*/  @!P0 LDG.E R12, desc[UR10][R2.64] ;  /* 0x0000000a020c8981 */ /* 0x000ee2000c1e1900 */
[----:B------:R-:W0:Y:S01]  /*0120*/  S2UR UR5, SR_CgaCtaId ;  /* 0x00000000000579c3 */ /* 0x000e220000008800 */
[C---:B------:R-:W-:Y:S01]  /*0130*/  IADD3 R10, PT, PT, R0.reuse, UR8, RZ ;  /* 0x00000008000a7c10 */ /* 0x040fe2000fffe0ff */
[----:B------:R-:W-:Y:S01]  /*0140*/  VIADD R9, R0, 0x4 ;  /* 0x0000000400097836 */ /* 0x000fe20000000000 */
[----:B------:R-:W-:Y:S01]  /*0150*/  UMOV UR4, 0x400 ;  /* 0x0000040000047882 */ /* 0x000fe20000000000 */
[----:B------:R-:W-:Y:S02]  /*0160*/  UISETP.NE.AND UP1, UPT, UR8, URZ, UPT ;  /* 0x000000ff0800728c */ /* 0x000fe4000bf25270 */
[----:B------:R-:W-:Y:S01]  /*0170*/  VIADD R13, R10, 0x4 ;  /* 0x000000040a0d7836 */ /* 0x000fe20000000000 */
[----:B------:R-:W-:-:S04]  /*0180*/  SHF.R.U32.HI R9, RZ, R9, R0 ;  /* 0x00000009ff097219 */ /* 0x000fc80000011600 */
[----:B------:R-:W-:Y:S02]  /*0190*/  SHF.R.U32.HI R13, RZ, R13, R10 ;  /* 0x0000000dff0d7219 */ /* 0x000fe4000001160a */
[----:B------:R-:W-:Y:S02]  /*01a0*/  LEA.HI R8, R9, R0, RZ, 0x18 ;  /* 0x0000000009087211 */ /* 0x000fe400078fc0ff */
[----:B------:R-:W-:Y:S01]  /*01b0*/  LEA.HI R9, R13, R10, RZ, 0x18 ;  /* 0x0000000a0d097211 */ /* 0x000fe200078fc0ff */
[----:B------:R-:W-:Y:S01]  /*01c0*/  IMAD.MOV.U32 R10, RZ, RZ, 0x1 ;  /* 0x00000001ff0a7424 */ /* 0x000fe200078e00ff */
[----:B0-----:R-:W-:-:S06]  /*01d0*/  ULEA UR4, UR5, UR4, 0x18 ;  /* 0x0000000405047291 */ /* 0x001fcc000f8ec0ff */
[----:B------:R-:W-:Y:S02]  /*01e0*/  LEA R8, R8, UR4, 0x2 ;  /* 0x0000000408087c11 */ /* 0x000fe4000f8e10ff */
[----:B------:R-:W-:-:S03]  /*01f0*/  LEA R9, R9, UR4, 0x2 ;  /* 0x0000000409097c11 */ /* 0x000fc6000f8e10ff */
[----:B--2---:R0:W-:Y:S04]  /*0200*/  STS [R8], R11 ;  /* 0x0000000b08007388 */ /* 0x0041e80000000800 */
[----:B---3--:R0:W-:Y:S01]  /*0210*/  STS [R9], R12 ;  /* 0x0000000c09007388 */ /* 0x0081e20000000800 */
[----:B------:R-:W-:Y:S05]  /*0220*/  BRA.U !UP1, `(.L_x_67) ;  /* 0x0000000109747547 */ /* 0x000fea000b800000 */
[----:B------:R-:W-:Y:S02]  /*0230*/  HFMA2 R10, -RZ, RZ, 0, 5.9604644775390625e-08 ;  /* 0x00000001ff0a7431 */ /* 0x000fe400000001ff */
[----:B0-----:R-:W-:Y:S01]  /*0240*/  IMAD.SHL.U32 R11, R0, 0x2, RZ ;  /* 0x00000002000b7824 */ /* 0x001fe200078e00ff */
[----:B------:R-:W-:-:S06]  /*0250*/  UMOV UR5, UR8 ;  /* 0x0000000800057c82 */ /* 0x000fcc0008000000 */
.L_x_70:
[----:B------:R-:W-:Y:S01]  /*0260*/  BAR.SYNC.DEFER_BLOCKING 0x0 ;  /* 0x0000000000007b1d */ /* 0x000fe20000010000 */
[----:B------:R-:W-:Y:S01]  /*0270*/  ISETP.GE.U32.AND P1, PT, R0, UR5, PT ;  /* 0x0000000500007c0c */ /* 0x000fe2000bf26070 */
[----:B------:R-:W-:-:S04]  /*0280*/  USHF.R.U32.HI UR5, URZ, 0x1, UR5 ;  /* 0x00000001ff057899 */ /* 0x000fc80008011605 */
[----:B------:R-:W-:Y:S08]  /*0290*/  BSSY.RECONVERGENT B0, `(.L_x_68) ;  /* 0x0000013000007945 */ /* 0x000ff00003800200 */
[----:B0-----:R-:W-:Y:S05]  /*02a0*/  @P1 BRA `(.L_x_69) ;  /* 0x0000000000441947 */ /* 0x001fea0003800000 */
[CCC-:B------:R-:W-:Y:S02]  /*02b0*/  IMAD R12, R11.reuse, R10.reuse, R10.reuse ;  /* 0x0000000a0b0c7224 */ /* 0x1c0fe400078e020a */
[--C-:B------:R-:W-:Y:S02]  /*02c0*/  IMAD.IADD R17, R10, 0x1, R10.reuse ;  /* 0x000000010a117824 */ /* 0x100fe400078e020a */
[C---:B------:R-:W-:Y:S01]  /*02d0*/  VIADD R13, R12.reuse, 0xffffffff ;  /* 0xffffffff0c0d7836 */ /* 0x040fe20000000000 */
[----:B------:R-:W-:Y:S01]  /*02e0*/  IADD3 R16, PT, PT, R12, 0x3, RZ ;  /* 0x000000030c107810 */ /* 0x000fe20007ffe0ff */
[----:B------:R-:W-:Y:S02]  /*02f0*/  IMAD R18, R11, R10, R17 ;  /* 0x0000000a0b127224 */ /* 0x000fe400078e0211 */
        /* <DEDUP_REMOVED lines=12> */
.L_x_69:
[----:B------:R-:W-:Y:S05]  /*03c0*/  BSYNC.RECONVERGENT B0 ;  /* 0x0000000000007941 */ /* 0x000fea0003800200 */
.L_x_68:
[----:B------:R-:W-:Y:S01]  /*03d0*/  UISETP.NE.AND UP0, UPT, UR5, URZ, UPT ;  /* 0x000000ff0500728c */ /* 0x000fe2000bf05270 */
[----:B------:R-:W-:-:S08]  /*03e0*/  IMAD.SHL.U32 R10, R10, 0x2, RZ ;  /* 0x000000020a0a7824 */ /* 0x000fd000078e00ff */
[----:B------:R-:W-:Y:S05]  /*03f0*/  BRA.U UP0, `(.L_x_70) ;  /* 0xfffffffd00987547 */ /* 0x000fea000b83ffff */
.L_x_67:
        /* <DEDUP_REMOVED lines=12> */
[----:B------:R-:W-:Y:S04]  /*04c0*/  STS [UR6+-0x4], RZ ;  /* 0xfffffcffff007988 */ /* 0x000fe80008000806 */
[----:B0-----:R1:W-:Y:S02]  /*04d0*/  STG.E desc[UR10][R12.64], R11 ;  /* 0x0000000b0c007986 */ /* 0x0013e4000c10190a */
.L_x_72:
[----:B------:R-:W-:Y:S05]  /*04e0*/  BSYNC.RECONVERGENT B0 ;  /* 0x0000000000007941 */ /* 0x000fea0003800200 */
.L_x_71:
[----:B------:R-:W-:Y:S05]  /*04f0*/  BRA.U !UP1, `(.L_x_73) ;  /* 0x0000000109787547 */ /* 0x000fea000b800000 */
[----:B------:R-:W-:Y:S01]  /*0500*/  SHF.L.U32 R17, R0, 0x1, RZ ;  /* 0x0000000100117819 */ /* 0x000fe200000006ff */
[----:B------:R-:W-:-:S06]  /*0510*/  UMOV UR5, 0x1 ;  /* 0x0000000100057882 */ /* 0x000fcc0000000000 */
.L_x_76:
        /* <DEDUP_REMOVED lines=10> */
[----:B------:R-:W-:-:S05]  /*05c0*/  IMAD.IADD R12, R10, 0x1, R11 ;  /* 0x000000010a0c7824 */ /* 0x000fca00078e020b */
[----:B------:R-:W-:-:S04]  /*05d0*/  IADD3 R13, PT, PT, R12, 0x4, RZ ;  /* 0x000000040c0d7810 */ /* 0x000fc80007ffe0ff */
        /* <DEDUP_REMOVED lines=13> */
.L_x_75:
[----:B------:R-:W-:Y:S05]  /*06b0*/  BSYNC.RECONVERGENT B0 ;  /* 0x0000000000007941 */ /* 0x000fea0003800200 */
.L_x_74:
[----:B------:R-:W-:-:S09]  /*06c0*/  UISETP.GT.U32.AND UP0, UPT, UR5, UR8, UPT ;  /* 0x000000080500728c */ /* 0x000fd2000bf04070 */
[----:B------:R-:W-:Y:S05]  /*06d0*/  BRA.U !UP0, `(.L_x_76) ;  /* 0xfffffffd08907547 */ /* 0x000fea000b83ffff */
.L_x_73:
[----:B------:R-:W3:Y:S01]  /*06e0*/  LDCU UR6, c[0x0][0x380] ;  /* 0x00007000ff0677ac */ /* 0x000ee20008000800 */
[----:B------:R-:W-:Y:S01]  /*06f0*/  BAR.SYNC.DEFER_BLOCKING 0x0 ;  /* 0x0000000000007b1d */ /* 0x000fe20000010000 */
[----:B---3--:R-:W-:-:S13]  /*0700*/  ISETP.GE.U32.AND P1, PT, R6, UR6, PT ;  /* 0x0000000606007c0c */ /* 0x008fda000bf26070 */
[----:B------:R-:W3:Y:S04]  /*0710*/  @!P1 LDS R7, [R8] ;  /* 0x0000000008079984 */ /* 0x000ee80000000800 */
[----:B---3--:R3:W-:Y:S01]  /*0720*/  @!P1 STG.E desc[UR10][R4.64], R7 ;  /* 0x0000000704009986 */ /* 0x0087e2000c10190a */
[----:B------:R-:W-:Y:S05]  /*0730*/  @P0 EXIT ;  /* 0x000000000000094d */ /* 0x000fea0003800000 */
[----:B0-----:R-:W0:Y:S04]  /*0740*/  LDS R9, [R9] ;  /* 0x0000000009097984 */ /* 0x001e280000000800 */
[----:B0-----:R-:W-:Y:S01]  /*0750*/  STG.E desc[UR10][R2.64], R9 ;  /* 0x0000000902007986 */ /* 0x001fe2000c10190a */
[----:B------:R-:W-:Y:S05]  /*0760*/  EXIT ;  /* 0x000000000000794d */ /* 0x000fea0003800000 */
.L_x_77:
        /* <DEDUP_REMOVED lines=9> */
.L_x_89:


//--------------------- .text._Z15kernel_l2wb_pctv --------------------------
	.section	.text._Z15kernel_l2wb_pctv,"ax",@progbits
	.align	128
        .global         _Z15kernel_l2wb_pctv
        .type           _Z15kernel_l2wb_pctv,@function
        .size           _Z15kernel_l2wb_pctv,(.L_x_90 - _Z15kernel_l2wb_pctv)
        .other          _Z15kernel_l2wb_pctv,@"STO_CUDA_ENTRY STV_DEFAULT"
_Z15kernel_l2wb_pctv:
.text._Z15kernel_l2wb_pctv:
[----:B------:R-:W-:Y:S01]  /*0000*/  LDC R1, c[0x0][0x37c] ;  /* 0x0000df00ff017b82 */ /* 0x000fe20000000800 */
[----:B------:R-:W0:Y:S01]  /*0010*/  S2R R2, SR_TID.Z ;  /* 0x0000000000027919 */ /* 0x000e220000002300 */
[----:B------:R-:W1:Y:S01]  /*0020*/  LDCU UR4, c[0x0][0x360] ;  /* 0x00006c00ff0477ac */ /* 0x000e620008000800 */
[----:B------:R-:W-:Y:S01]  /*0030*/  CS2R R4, SRZ ;  /* 0x0000000000047805 */ /* 0x000fe2000001ff00 */
[----:B------:R-:W2:Y:S01]  /*0040*/  S2R R0, SR_TID.Y ;  /* 0x0000000000007919 */ /* 0x000ea20000002200 */
[----:B------:R-:W3:Y:S01]  /*0050*/  LDCU UR5, c[0x0][0x364] ;  /* 0x00006c80ff0577ac */ /* 0x000ee20008000800 */
[----:B------:R-:W2:Y:S02]  /*0060*/  S2R R3, SR_TID.X ;  /* 0x0000000000037919 */ /* 0x000ea40000002100 */
[----:B------:R-:W-:Y:S01]  /*0070*/  BAR.SYNC.DEFER_BLOCKING 0x0 ;  /* 0x0000000000007b1d */ /* 0x000fe20000010000 */
[----:B-1----:R-:W-:-:S06]  /*0080*/  UIADD3 UR6, UPT, UPT, -UR4, URZ, URZ ;  /* 0x000000ff04067290 */ /* 0x002fcc000fffe1ff */
[----:B0-----:R-:W-:Y:S02]  /*0090*/  IMAD R2, R2, UR6, RZ ;  /* 0x0000000602027c24 */ /* 0x001fe4000f8e02ff */
[----:B--2---:R-:W-:Y:S02]  /*00a0*/  IMAD R0, R0, UR4, R3 ;  /* 0x0000000400007c24 */ /* 0x004fe4000f8e0203 */
[----:B---3--:R-:W-:Y:S01]  /*00b0*/  IMAD R3, R2, UR5, RZ ;  /* 0x0000000502037c24 */ /* 0x008fe2000f8e02ff */
[----:B------:R-:W0:Y:S04]  /*00c0*/  LDCU.64 UR4, c[0x0][0x358] ;  /* 0x00006b00ff0477ac */ /* 0x000e280008000a00 */
[----:B------:R-:W-:-:S13]  /*00d0*/  ISETP.NE.AND P0, PT, R0, R3, PT ;  /* 0x000000030000720c */ /* 0x000fda0003f05270 */
[----:B------:R-:W-:-:S05]  /*00e0*/  @!P0 CS2R R2, SRZ ;  /* 0x0000000000028805 */ /* 0x000fca000001ff00 */
[----:B0-----:R-:W-:Y:S01]  /*00f0*/  @!P0 STG.E.STRONG.GPU desc[UR4][R2.64], RZ ;  /* 0x000000ff02008986 */ /* 0x001fe2000c10f904 */
        /* <DEDUP_REMOVED lines=10> */
.L_x_78:
        /* <DEDUP_REMOVED lines=14> */
.L_x_90:


//--------------------- .text._Z11kernel_l2wbv    --------------------------
	.section	.text._Z11kernel_l2wbv,"ax",@progbits
	.align	128
        .global         _Z11kernel_l2wbv
        .type           _Z11kernel_l2wbv,@function
        .size           _Z11kernel_l2wbv,(.L_x_91 - _Z11kernel_l2wbv)
        .other          _Z11kernel_l2wbv,@"STO_CUDA_ENTRY STV_DEFAULT"
_Z11kernel_l2wbv:
.text._Z11kernel_l2wbv:
[----:B------:R-:W-:Y:S01]  /*0000*/  LDC R1, c[0x0][0x37c] ;  /* 0x0000df00ff017b82 */ /* 0x000fe20000000800 */
[----:B------:R-:W0:Y:S01]  /*0010*/  S2R R2, SR_TID.Z ;  /* 0x0000000000027919 */ /* 0x000e220000002300 */
[----:B------:R-:W1:Y:S01]  /*0020*/  LDCU UR4, c[0x0][0x360] ;  /* 0x00006c00ff0477ac */ /* 0x000e620008000800 */
[----:B------:R-:W2:Y:S01]  /*0030*/  S2R R0, SR_TID.Y ;  /* 0x0000000000007919 */ /* 0x000ea20000002200 */
[----:B------:R-:W3:Y:S01]  /*0040*/  LDCU UR5, c[0x0][0x364] ;  /* 0x00006c80ff0577ac */ /* 0x000ee20008000800 */
[----:B------:R-:W2:Y:S03]  /*0050*/  S2R R3, SR_TID.X ;  /* 0x0000000000037919 */ /* 0x000ea60000002100 */
        /* <DEDUP_REMOVED lines=12> */
[----:B------:R-:W-:Y:S01]  /*0120*/  CCTL.IVALL ;  /* 0x00000000ff00798f */ /* 0x000fe20002000000 */
[----:B------:R-:W-:Y:S05]  /*0130*/  EXIT ;  /* 0x000000000000794d */ /* 0x000fea0003800000 */
.L_x_79:
        /* <DEDUP_REMOVED lines=12> */
.L_x_91:


//--------------------- .nv.shared._Z10uniformAddjPjS_ --------------------------
	.section	.nv.shared._Z10uniformAddjPjS_,"aw",@nobits
	.sectionflags	@""
	.align	16
.nv.shared._Z10uniformAddjPjS_:
	.zero		1040


//--------------------- .nv.shared.reserved.0     --------------------------
	.section	.nv.shared.reserved.0,"aw",@nobits
	.weak		__nv_reservedSMEM_offset_0_alias
	.size		__nv_reservedSMEM_offset_0_alias, 0, 64
	.other		__nv_reservedSMEM_offset_0_alias,@"STO_CUDA_RESERVED_SHARED STV_DEFAULT"
__nv_reservedSMEM_offset_0_alias:
	.zero		0
	.zero		64


//--------------------- .nv.shared._Z18scan_inter2_kernelPjj --------------------------
	.section	.nv.shared._Z18scan_inter2_kernelPjj,"aw",@nobits
	.sectionflags	@""
	.align	16
	.zero		1024


//--------------------- .nv.shared._Z23scan_inter1_kernel_nvmuPjj --------------------------
	.section	.nv.shared._Z23scan_inter1_kernel_nvmuPjj,"aw",@nobits
	.sectionflags	@""
	.align	16
	.zero		1024


//--------------------- .nv.shared._Z23scan_inter1_kernel_nvmoPjj --------------------------
	.section	.nv.shared._Z23scan_inter1_kernel_nvmoPjj,"aw",@nobits
	.sectionflags	@""
	.align	16
	.zero		1024


//--------------------- .nv.shared._Z23scan_inter1_kernel_nvmbPjj --------------------------
	.section	.nv.shared._Z23scan_inter1_kernel_nvmbPjj,"aw",@nobits
	.sectionflags	@""
	.align	16
	.zero		1024


//--------------------- .nv.shared._Z18scan_inter1_kernelPjj --------------------------
	.section	.nv.shared._Z18scan_inter1_kernelPjj,"aw",@nobits
	.sectionflags	@""
	.align	16
	.zero		1024


//--------------------- .nv.shared._Z19scan_L1_kernel_nvmbjPjS_ --------------------------
	.section	.nv.shared._Z19scan_L1_kernel_nvmbjPjS_,"aw",@nobits
	.sectionflags	@""
	.align	16
.nv.shared._Z19scan_L1_kernel_nvmbjPjS_:
	.zero		5392


//--------------------- .nv.shared._Z19scan_L1_kernel_nvmujPjS_ --------------------------
	.section	.nv.shared._Z19scan_L1_kernel_nvmujPjS_,"aw",@nobits
	.sectionflags	@""
	.align	16
.nv.shared._Z19scan_L1_kernel_nvmujPjS_:
	.zero		5392


//--------------------- .nv.shared._Z19scan_L1_kernel_nvmojPjS_ --------------------------
	.section	.nv.shared._Z19scan_L1_kernel_nvmojPjS_,"aw",@nobits
	.sectionflags	@""
	.align	16
.nv.shared._Z19scan_L1_kernel_nvmojPjS_:
	.zero		5392


//--------------------- .nv.shared._Z14scan_L1_kerneljPjS_ --------------------------
	.section	.nv.shared._Z14scan_L1_kerneljPjS_,"aw",@nobits
	.sectionflags	@""
	.align	16
.nv.shared._Z14scan_L1_kerneljPjS_:
	.zero		5392


//--------------------- .nv.shared._Z15kernel_l2wb_pctv --------------------------
	.section	.nv.shared._Z15kernel_l2wb_pctv,"aw",@nobits
	.sectionflags	@""
	.align	16
	.zero		1024


//--------------------- .nv.shared._Z11kernel_l2wbv --------------------------
	.section	.nv.shared._Z11kernel_l2wbv,"aw",@nobits
	.sectionflags	@""
	.align	16
	.zero		1024


//--------------------- .nv.constant0._Z10uniformAddjPjS_ --------------------------
	.section	.nv.constant0._Z10uniformAddjPjS_,"a",@progbits
	.sectionflags	@""
	.align	4
.nv.constant0._Z10uniformAddjPjS_:
	.zero		920


//--------------------- .nv.constant0._Z18scan_inter2_kernelPjj --------------------------
	.section	.nv.constant0._Z18scan_inter2_kernelPjj,"a",@progbits
	.sectionflags	@""
	.align	4
.nv.constant0._Z18scan_inter2_kernelPjj:
	.zero		908


//--------------------- .nv.constant0._Z23scan_inter1_kernel_nvmuPjj --------------------------
	.section	.nv.constant0._Z23scan_inter1_kernel_nvmuPjj,"a",@progbits
	.sectionflags	@""
	.align	4
.nv.constant0._Z23scan_inter1_kernel_nvmuPjj:
	.zero		908


//--------------------- .nv.constant0._Z23scan_inter1_kernel_nvmoPjj --------------------------
	.section	.nv.constant0._Z23scan_inter1_kernel_nvmoPjj,"a",@progbits
	.sectionflags	@""
	.align	4
.nv.constant0._Z23scan_inter1_kernel_nvmoPjj:
	.zero		908


//--------------------- .nv.constant0._Z23scan_inter1_kernel_nvmbPjj --------------------------
	.section	.nv.constant0._Z23scan_inter1_kernel_nvmbPjj,"a",@progbits
	.sectionflags	@""
	.align	4
.nv.constant0._Z23scan_inter1_kernel_nvmbPjj:
	.zero		908


//--------------------- .nv.constant0._Z18scan_inter1_kernelPjj --------------------------
	.section	.nv.constant0._Z18scan_inter1_kernelPjj,"a",@progbits
	.sectionflags	@""
	.align	4
.nv.constant0._Z18scan_inter1_kernelPjj:
	.zero		908


//--------------------- .nv.constant0._Z19scan_L1_kernel_nvmbjPjS_ --------------------------
	.section	.nv.constant0._Z19scan_L1_kernel_nvmbjPjS_,"a",@progbits
	.sectionflags	@""
	.align	4
.nv.constant0._Z19scan_L1_kernel_nvmbjPjS_:
	.zero		920


//--------------------- .nv.constant0._Z19scan_L1_kernel_nvmujPjS_ --------------------------
	.section	.nv.constant0._Z19scan_L1_kernel_nvmujPjS_,"a",@progbits
	.sectionflags	@""
	.align	4
.nv.constant0._Z19scan_L1_kernel_nvmujPjS_:
	.zero		920


//--------------------- .nv.constant0._Z19scan_L1_kernel_nvmojPjS_ --------------------------
	.section	.nv.constant0._Z19scan_L1_kernel_nvmojPjS_,"a",@progbits
	.sectionflags	@""
	.align	4
.nv.constant0._Z19scan_L1_kernel_nvmojPjS_:
	.zero		920


//--------------------- .nv.constant0._Z14scan_L1_kerneljPjS_ --------------------------
	.section	.nv.constant0._Z14scan_L1_kerneljPjS_,"a",@progbits
	.sectionflags	@""
	.align	4
.nv.constant0._Z14scan_L1_kerneljPjS_:
	.zero		920


//--------------------- .nv.constant0._Z15kernel_l2wb_pctv --------------------------
	.section	.nv.constant0._Z15kernel_l2wb_pctv,"a",@progbits
	.sectionflags	@""
	.align	4
.nv.constant0._Z15kernel_l2wb_pctv:
	.zero		896


//--------------------- .nv.constant0._Z11kernel_l2wbv --------------------------
	.section	.nv.constant0._Z11kernel_l2wbv,"a",@progbits
	.sectionflags	@""
	.align	4
.nv.constant0._Z11kernel_l2wbv:
	.zero		896


//--------------------- SYMBOLS --------------------------

	.type		.nv.reservedSmem.offset0,@object
	.size		.nv.reservedSmem.offset0,0x4
	.type		.nv.reservedSmem.cap,@object
	.size		.nv.reservedSmem.cap,0x4
